def attn_fwd(
    Q,
    K,
    V,
    Out,
    Lse,
    sm_scale,
    stride_qz,
    stride_qh,
    stride_qm,
    stride_qk,
    stride_kz,
    stride_kh,
    stride_kn,
    stride_kk,
    stride_vz,
    stride_vh,
    stride_vn,
    stride_vk,
    stride_oz,
    stride_oh,
    stride_om,
    stride_ok,
    seqlen_q,
    seqlen_k,
    BLOCK_M: tl.constexpr,
    BLOCK_N: tl.constexpr,
    HEAD_DIM: tl.constexpr,
    CAUSAL: tl.constexpr,
):
    start_m = tl.program_id(0)
    off_hz = tl.program_id(1)
    q_off = off_hz * stride_qh
    k_off = off_hz * stride_kh
    v_off = off_hz * stride_vh
    offs_m = start_m * BLOCK_M + tl.arange(0, BLOCK_M)
    offs_d = tl.arange(0, HEAD_DIM)
    offs_n = tl.arange(0, BLOCK_N)
    q_ptrs = Q + q_off + offs_m[:, None] * stride_qm + offs_d[None, :] * stride_qk
    k_ptrs = K + k_off + offs_d[:, None] * stride_kk + offs_n[None, :] * stride_kn
    v_ptrs = V + v_off + offs_n[:, None] * stride_vn + offs_d[None, :] * stride_vk
    m_i = tl.full([BLOCK_M], float("-inf"), dtype=tl.float32)
    l_i = tl.zeros([BLOCK_M], dtype=tl.float32) + 1.0
    acc = tl.zeros([BLOCK_M, HEAD_DIM], dtype=tl.float32)
    q = tl.load(q_ptrs)
    acc, l_i, m_i = _attn_fwd_inner(
        acc,
        l_i,
        m_i,
        q,
        k_ptrs,
        v_ptrs,
        sm_scale,
        stride_kn,
        stride_vn,
        start_m,
        seqlen_k,
        BLOCK_M,
        BLOCK_N,
        HEAD_DIM,
        CAUSAL,
    )
    acc = acc / l_i[:, None]
    lse = m_i + tl.math.log2(l_i) / 1.4426950408889634
    o_ptrs = (
        Out
        + off_hz * stride_oh
        + offs_m[:, None] * stride_om
        + offs_d[None, :] * stride_ok
    )
    tl.store(o_ptrs, acc.to(Out.dtype.element_ty))
    tl.store(Lse + off_hz * seqlen_q + offs_m, lse)

# config = {"BLOCK_M": 64, "BLOCK_N": 32, "HEAD_DIM": 16, "arch": "sm_100", "causal": false, "dtype": "bf16", "num_stages": 2, "num_warps": 4}
# arch = sm_100


// ===== COMPILED SASS (sm_100a) =====

	.target	sm_100a

	.elftype	@"ET_EXEC"


//--------------------- .note.nv.tkinfo           --------------------------
	.section	.note.nv.tkinfo,"",@"SHT_NOTE"
	.sectionflags	@"SHF_NOTE_NV_TKINFO"
	.tkinfo
        /*0018*/ 	.word	0x00000081
        /*0030*/ 	.string	""
        /*0030*/ 	.string	"ptxas-blackwell"
        /*0030*/ 	.string	"Cuda compilation tools, release 12.9, V12.9.86"
        /*0030*/ 	.string	"Build cuda_12.9.r12.9/compiler.36037853_0"
        /*0030*/ 	.string	"-v  -suppress-debug-info  -lineinfo  -arch sm_100a "



//--------------------- .note.nv.cuver            --------------------------
	.section	.note.nv.cuver,"",@"SHT_NOTE"
	.sectionflags	@"SHF_NOTE_NV_CUVER"
        /*0018*/ 	.short	0x0001
        /*001a*/ 	.short	0x0064
        /*001c*/ 	.short	0x0001
        /*001e*/ 	.short	0x0000
        /*0020*/ 	.short	0x0001
        /*0022*/ 	.short	0x0000


//--------------------- .nv.info                  --------------------------
	.section	.nv.info,"",@"SHT_CUDA_INFO"
	.align	4


	//----- nvinfo : EIATTR_REGCOUNT
	.align		4
        /*0000*/ 	.byte	0x04, 0x2f
        /*0002*/ 	.short	(.L_5 - .L_4)
	.align		4
.L_4:
        /*0004*/ 	.word	index@(attn_fwd)
        /*0008*/ 	.word	0x00000038


	//----- nvinfo : EIATTR_FRAME_SIZE
	.align		4
.L_5:
        /*000c*/ 	.byte	0x04, 0x11
        /*000e*/ 	.short	(.L_7 - .L_6)
	.align		4
.L_6:
        /*0010*/ 	.word	index@($__internal_2_$__cuda_sm10x_tcgen05_guardrail_trap_unallocated_columns_being_dealloced)
        /*0014*/ 	.word	0x00000000


	//----- nvinfo : EIATTR_FRAME_SIZE
	.align		4
.L_7:
        /*0018*/ 	.byte	0x04, 0x11
        /*001a*/ 	.short	(.L_9 - .L_8)
	.align		4
.L_8:
        /*001c*/ 	.word	index@($__internal_1_$__cuda_sm10x_tcgen05_guardrail_trap_phase_invalid_during_alloc)
        /*0020*/ 	.word	0x00000000


	//----- nvinfo : EIATTR_FRAME_SIZE
	.align		4
.L_9:
        /*0024*/ 	.byte	0x04, 0x11
        /*0026*/ 	.short	(.L_11 - .L_10)
	.align		4
.L_10:
        /*0028*/ 	.word	index@($__internal_0_$__cuda_sm10x_tcgen05_guardrail_trap_col_being_dealloced_not_returned_by_alloc)
        /*002c*/ 	.word	0x00000000


	//----- nvinfo : EIATTR_FRAME_SIZE
	.align		4
.L_11:
        /*0030*/ 	.byte	0x04, 0x11
        /*0032*/ 	.short	(.L_13 - .L_12)
	.align		4
.L_12:
        /*0034*/ 	.word	index@(attn_fwd)
        /*0038*/ 	.word	0x00000000


	//----- nvinfo : EIATTR_MIN_STACK_SIZE
	.align		4
.L_13:
        /*003c*/ 	.byte	0x04, 0x12
        /*003e*/ 	.short	(.L_15 - .L_14)
	.align		4
.L_14:
        /*0040*/ 	.word	index@(attn_fwd)
        /*0044*/ 	.word	0x00000000
.L_15:


//--------------------- .nv.info.attn_fwd         --------------------------
	.section	.nv.info.attn_fwd,"",@"SHT_CUDA_INFO"
	.sectionflags	@""
	.align	4


	//----- nvinfo : EIATTR_CUDA_API_VERSION
	.align		4
        /*0000*/ 	.byte	0x04, 0x37
        /*0002*/ 	.short	(.L_17 - .L_16)
.L_16:
        /*0004*/ 	.word	0x00000081


	//----- nvinfo : EIATTR_KPARAM_INFO
	.align		4
.L_17:
        /*0008*/ 	.byte	0x04, 0x17
        /*000a*/ 	.short	(.L_19 - .L_18)
.L_18:
        /*000c*/ 	.word	0x00000000
        /*0010*/ 	.short	0x0019
        /*0012*/ 	.short	0x0080
        /*0014*/ 	.byte	0x00, 0xf4, 0x21, 0x00


	//----- nvinfo : EIATTR_KPARAM_INFO
	.align		4
.L_19:
        /*0018*/ 	.byte	0x04, 0x17
        /*001a*/ 	.short	(.L_21 - .L_20)
.L_20:
        /*001c*/ 	.word	0x00000000
        /*0020*/ 	.short	0x0018
        /*0022*/ 	.short	0x0078
        /*0024*/ 	.byte	0x00, 0xf4, 0x21, 0x00


	//----- nvinfo : EIATTR_KPARAM_INFO
	.align		4
.L_21:
        /*0028*/ 	.byte	0x04, 0x17
        /*002a*/ 	.short	(.L_23 - .L_22)
.L_22:
        /*002c*/ 	.word	0x00000000
        /*0030*/ 	.short	0x0017
        /*0032*/ 	.short	0x0070
        /*0034*/ 	.byte	0x00, 0xf0, 0x11, 0x00


	//----- nvinfo : EIATTR_KPARAM_INFO
	.align		4
.L_23:
        /*0038*/ 	.byte	0x04, 0x17
        /*003a*/ 	.short	(.L_25 - .L_24)
.L_24:
        /*003c*/ 	.word	0x00000000
        /*0040*/ 	.short	0x0016
        /*0042*/ 	.short	0x006c
        /*0044*/ 	.byte	0x00, 0xf0, 0x11, 0x00


	//----- nvinfo : EIATTR_KPARAM_INFO
	.align		4
.L_25:
        /*0048*/ 	.byte	0x04, 0x17
        /*004a*/ 	.short	(.L_27 - .L_26)
.L_26:
        /*004c*/ 	.word	0x00000000
        /*0050*/ 	.short	0x0015
        /*0052*/ 	.short	0x0068
        /*0054*/ 	.byte	0x00, 0xf0, 0x11, 0x00


	//----- nvinfo : EIATTR_KPARAM_INFO
	.align		4
.L_27:
        /*0058*/ 	.byte	0x04, 0x17
        /*005a*/ 	.short	(.L_29 - .L_28)
.L_28:
        /*005c*/ 	.word	0x00000000
        /*0060*/ 	.short	0x0014
        /*0062*/ 	.short	0x0064
        /*0064*/ 	.byte	0x00, 0xf0, 0x11, 0x00


	//----- nvinfo : EIATTR_KPARAM_INFO
	.align		4
.L_29:
        /*0068*/ 	.byte	0x04, 0x17
        /*006a*/ 	.short	(.L_31 - .L_30)
.L_30:
        /*006c*/ 	.word	0x00000000
        /*0070*/ 	.short	0x0013
        /*0072*/ 	.short	0x0060
        /*0074*/ 	.byte	0x00, 0xf0, 0x11, 0x00


	//----- nvinfo : EIATTR_KPARAM_INFO
	.align		4
.L_31:
        /*0078*/ 	.byte	0x04, 0x17
        /*007a*/ 	.short	(.L_33 - .L_32)
.L_32:
        /*007c*/ 	.word	0x00000000
        /*0080*/ 	.short	0x0012
        /*0082*/ 	.short	0x005c
        /*0084*/ 	.byte	0x00, 0xf0, 0x11, 0x00


	//----- nvinfo : EIATTR_KPARAM_INFO
	.align		4
.L_33:
        /*0088*/ 	.byte	0x04, 0x17
        /*008a*/ 	.short	(.L_35 - .L_34)
.L_34:
        /*008c*/ 	.word	0x00000000
        /*0090*/ 	.short	0x0011
        /*0092*/ 	.short	0x0058
        /*0094*/ 	.byte	0x00, 0xf0, 0x11, 0x00


	//----- nvinfo : EIATTR_KPARAM_INFO
	.align		4
.L_35:
        /*0098*/ 	.byte	0x04, 0x17
        /*009a*/ 	.short	(.L_37 - .L_36)
.L_36:
        /*009c*/ 	.word	0x00000000
        /*00a0*/ 	.short	0x0010
        /*00a2*/ 	.short	0x0054
        /*00a4*/ 	.byte	0x00, 0xf0, 0x11, 0x00


	//----- nvinfo : EIATTR_KPARAM_INFO
	.align		4
.L_37:
        /*00a8*/ 	.byte	0x04, 0x17
        /*00aa*/ 	.short	(.L_39 - .L_38)
.L_38:
        /*00ac*/ 	.word	0x00000000
        /*00b0*/ 	.short	0x000f
        /*00b2*/ 	.short	0x0050
        /*00b4*/ 	.byte	0x00, 0xf0, 0x11, 0x00


	//----- nvinfo : EIATTR_KPARAM_INFO
	.align		4
.L_39:
        /*00b8*/ 	.byte	0x04, 0x17
        /*00ba*/ 	.short	(.L_41 - .L_40)
.L_40:
        /*00bc*/ 	.word	0x00000000
        /*00c0*/ 	.short	0x000e
        /*00c2*/ 	.short	0x004c
        /*00c4*/ 	.byte	0x00, 0xf0, 0x11, 0x00


	//----- nvinfo : EIATTR_KPARAM_INFO
	.align		4
.L_41:
        /*00c8*/ 	.byte	0x04, 0x17
        /*00ca*/ 	.short	(.L_43 - .L_42)
.L_42:
        /*00cc*/ 	.word	0x00000000
        /*00d0*/ 	.short	0x000d
        /*00d2*/ 	.short	0x0048
        /*00d4*/ 	.byte	0x00, 0xf0, 0x11, 0x00


	//----- nvinfo : EIATTR_KPARAM_INFO
	.align		4
.L_43:
        /*00d8*/ 	.byte	0x04, 0x17
        /*00da*/ 	.short	(.L_45 - .L_44)
.L_44:
        /*00dc*/ 	.word	0x00000000
        /*00e0*/ 	.short	0x000c
        /*00e2*/ 	.short	0x0044
        /*00e4*/ 	.byte	0x00, 0xf0, 0x11, 0x00


	//----- nvinfo : EIATTR_KPARAM_INFO
	.align		4
.L_45:
        /*00e8*/ 	.byte	0x04, 0x17
        /*00ea*/ 	.short	(.L_47 - .L_46)
.L_46:
        /*00ec*/ 	.word	0x00000000
        /*00f0*/ 	.short	0x000b
        /*00f2*/ 	.short	0x0040
        /*00f4*/ 	.byte	0x00, 0xf0, 0x11, 0x00


	//----- nvinfo : EIATTR_KPARAM_INFO
	.align		4
.L_47:
        /*00f8*/ 	.byte	0x04, 0x17
        /*00fa*/ 	.short	(.L_49 - .L_48)
.L_48:
        /*00fc*/ 	.word	0x00000000
        /*0100*/ 	.short	0x000a
        /*0102*/ 	.short	0x003c
        /*0104*/ 	.byte	0x00, 0xf0, 0x11, 0x00


	//----- nvinfo : EIATTR_KPARAM_INFO
	.align		4
.L_49:
        /*0108*/ 	.byte	0x04, 0x17
        /*010a*/ 	.short	(.L_51 - .L_50)
.L_50:
        /*010c*/ 	.word	0x00000000
        /*0110*/ 	.short	0x0009
        /*0112*/ 	.short	0x0038
        /*0114*/ 	.byte	0x00, 0xf0, 0x11, 0x00


	//----- nvinfo : EIATTR_KPARAM_INFO
	.align		4
.L_51:
        /*0118*/ 	.byte	0x04, 0x17
        /*011a*/ 	.short	(.L_53 - .L_52)
.L_52:
        /*011c*/ 	.word	0x00000000
        /*0120*/ 	.short	0x0008
        /*0122*/ 	.short	0x0034
        /*0124*/ 	.byte	0x00, 0xf0, 0x11, 0x00


	//----- nvinfo : EIATTR_KPARAM_INFO
	.align		4
.L_53:
        /*0128*/ 	.byte	0x04, 0x17
        /*012a*/ 	.short	(.L_55 - .L_54)
.L_54:
        /*012c*/ 	.word	0x00000000
        /*0130*/ 	.short	0x0007
        /*0132*/ 	.short	0x0030
        /*0134*/ 	.byte	0x00, 0xf0, 0x11, 0x00


	//----- nvinfo : EIATTR_KPARAM_INFO
	.align		4
.L_55:
        /*0138*/ 	.byte	0x04, 0x17
        /*013a*/ 	.short	(.L_57 - .L_56)
.L_56:
        /*013c*/ 	.word	0x00000000
        /*0140*/ 	.short	0x0006
        /*0142*/ 	.short	0x002c
        /*0144*/ 	.byte	0x00, 0xf0, 0x11, 0x00


	//----- nvinfo : EIATTR_KPARAM_INFO
	.align		4
.L_57:
        /*0148*/ 	.byte	0x04, 0x17
        /*014a*/ 	.short	(.L_59 - .L_58)
.L_58:
        /*014c*/ 	.word	0x00000000
        /*0150*/ 	.short	0x0005
        /*0152*/ 	.short	0x0028
        /*0154*/ 	.byte	0x00, 0xf0, 0x11, 0x00


	//----- nvinfo : EIATTR_KPARAM_INFO
	.align		4
.L_59:
        /*0158*/ 	.byte	0x04, 0x17
        /*015a*/ 	.short	(.L_61 - .L_60)
.L_60:
        /*015c*/ 	.word	0x00000000
        /*0160*/ 	.short	0x0004
        /*0162*/ 	.short	0x0020
        /*0164*/ 	.byte	0x00, 0xf4, 0x21, 0x00


	//----- nvinfo : EIATTR_KPARAM_INFO
	.align		4
.L_61:
        /*0168*/ 	.byte	0x04, 0x17
        /*016a*/ 	.short	(.L_63 - .L_62)
.L_62:
        /*016c*/ 	.word	0x00000000
        /*0170*/ 	.short	0x0003
        /*0172*/ 	.short	0x0018
        /*0174*/ 	.byte	0x00, 0xf4, 0x21, 0x00


	//----- nvinfo : EIATTR_KPARAM_INFO
	.align		4
.L_63:
        /*0178*/ 	.byte	0x04, 0x17
        /*017a*/ 	.short	(.L_65 - .L_64)
.L_64:
        /*017c*/ 	.word	0x00000000
        /*0180*/ 	.short	0x0002
        /*0182*/ 	.short	0x0010
        /*0184*/ 	.byte	0x00, 0xf4, 0x21, 0x00


	//----- nvinfo : EIATTR_KPARAM_INFO
	.align		4
.L_65:
        /*0188*/ 	.byte	0x04, 0x17
        /*018a*/ 	.short	(.L_67 - .L_66)
.L_66:
        /*018c*/ 	.word	0x00000000
        /*0190*/ 	.short	0x0001
        /*0192*/ 	.short	0x0008
        /*0194*/ 	.byte	0x00, 0xf4, 0x21, 0x00


	//----- nvinfo : EIATTR_KPARAM_INFO
	.align		4
.L_67:
        /*0198*/ 	.byte	0x04, 0x17
        /*019a*/ 	.short	(.L_69 - .L_68)
.L_68:
        /*019c*/ 	.word	0x00000000
        /*01a0*/ 	.short	0x0000
        /*01a2*/ 	.short	0x0000
        /*01a4*/ 	.byte	0x00, 0xf4, 0x21, 0x00


	//----- nvinfo : EIATTR_AT_ENTRY_FRAGMENTS
	.align		4
.L_69:
        /*01a8*/ 	.byte	0x04, 0x4f
        /*01aa*/ 	.short	(.L_71 - .L_70)


	//   ....[0]....
.L_70:
        /*01ac*/ 	.word	0x00000004


	//----- nvinfo : EIATTR_RESERVED_SMEM_USED
	.align		4
.L_71:
        /*01b0*/ 	.byte	0x01, 0x41
	.zero		2


	//----- nvinfo : EIATTR_SPARSE_MMA_MASK
	.align		4
        /*01b4*/ 	.byte	0x03, 0x50
        /*01b6*/ 	.short	0x0000


	//----- nvinfo : EIATTR_TCGEN05_1CTA_USED
	.align		4
        /*01b8*/ 	.byte	0x01, 0x51
	.zero		2


	//----- nvinfo : EIATTR_MAXREG_COUNT
	.align		4
        /*01bc*/ 	.byte	0x03, 0x1b
        /*01be*/ 	.short	0x00ff


	//----- nvinfo : EIATTR_NUM_BARRIERS
	.align		4
        /*01c0*/ 	.byte	0x02, 0x4c
        /*01c2*/ 	.byte	0x01
	.zero		1


	//----- nvinfo : EIATTR_INT_WARP_WIDE_INSTR_OFFSETS
	.align		4
        /*01c4*/ 	.byte	0x04, 0x31
        /*01c6*/ 	.short	(.L_73 - .L_72)


	//   ....[0]....
.L_72:
        /*01c8*/ 	.word	0x00000a20


	//   ....[1]....
        /*01cc*/ 	.word	0x00000a30


	//   ....[2]....
        /*01d0*/ 	.word	0x00000bb0


	//   ....[3]....
        /*01d4*/ 	.word	0x00000c30


	//   ....[4]....
        /*01d8*/ 	.word	0x00001c90


	//   ....[5]....
        /*01dc*/ 	.word	0x00003540


	//   ....[6]....
        /*01e0*/ 	.word	0x00003590


	//----- nvinfo : EIATTR_COOP_GROUP_MASK_REGIDS
	.align		4
.L_73:
        /*01e4*/ 	.byte	0x04, 0x29
        /*01e6*/ 	.short	(.L_75 - .L_74)


	//   ....[0]....
.L_74:
        /*01e8*/ 	.word	0xffffffff


	//   ....[1]....
        /*01ec*/ 	.word	0xffffffff


	//   ....[2]....
        /*01f0*/ 	.word	0xffffffff


	//   ....[3]....
        /*01f4*/ 	.word	0xffffffff


	//   ....[4]....
        /*01f8*/ 	.word	0xffffffff


	//   ....[5]....
        /*01fc*/ 	.word	0xffffffff


	//   ....[6]....
        /*0200*/ 	.word	0xffffffff


	//   ....[7]....
        /*0204*/ 	.word	0xffffffff


	//----- nvinfo : EIATTR_COOP_GROUP_INSTR_OFFSETS
	.align		4
.L_75:
        /*0208*/ 	.byte	0x04, 0x28
        /*020a*/ 	.short	(.L_77 - .L_76)


	//   ....[0]....
.L_76:
        /*020c*/ 	.word	0x00000050


	//   ....[1]....
        /*0210*/ 	.word	0x00000300


	//   ....[2]....
        /*0214*/ 	.word	0x00001060


	//   ....[3]....
        /*0218*/ 	.word	0x00001670


	//   ....[4]....
        /*021c*/ 	.word	0x00001ff0


	//   ....[5]....
        /*0220*/ 	.word	0x00002420


	//   ....[6]....
        /*0224*/ 	.word	0x000033e0


	//   ....[7]....
        /*0228*/ 	.word	0x00003640


	//----- nvinfo : EIATTR_VRC_CTA_INIT_COUNT
	.align		4
.L_77:
        /*022c*/ 	.byte	0x02, 0x4a
        /*022e*/ 	.byte	0x80
	.zero		1


	//----- nvinfo : EIATTR_MBARRIER_INSTR_OFFSETS
	.align		4
        /*0230*/ 	.byte	0x04, 0x39
        /*0232*/ 	.short	(.L_79 - .L_78)


	//   ....[0]....
.L_78:
        /*0234*/ 	.word	0x00000b20
        /*0238*/ 	.word	0x000000ff
        /*023c*/ 	.word	0x00000000
        /*0240*/ 	.short	0x0100
        /*0242*/ 	.byte	0x0f
	.zero		1


	//   ....[1]....
        /*0244*/ 	.word	0x00000c20
        /*0248*/ 	.word	0x000000ff
        /*024c*/ 	.word	0x00001408
        /*0250*/ 	.short	0x0100
        /*0252*/ 	.byte	0x0d
	.zero		1


	//   ....[2]....
        /*0254*/ 	.word	0x00000cb0
        /*0258*/ 	.word	0x000000ff
        /*025c*/ 	.word	0x00000c00
        /*0260*/ 	.short	0x0100
        /*0262*/ 	.byte	0x0d
	.zero		1


	//   ....[3]....
        /*0264*/ 	.word	0x00000de0
        /*0268*/ 	.word	0x000000ff
        /*026c*/ 	.word	0x00000c00
        /*0270*/ 	.short	0x010a
        /*0272*/ 	.byte	0x0d
	.zero		1


	//   ....[4]....
        /*0274*/ 	.word	0x00000e70
        /*0278*/ 	.word	0x000000ff
        /*027c*/ 	.word	0x00000c00
        /*0280*/ 	.short	0x0108
        /*0282*/ 	.byte	0x0d
	.zero		1


	//   ....[5]....
        /*0284*/ 	.word	0x00001d10
        /*0288*/ 	.word	0x000000ff
        /*028c*/ 	.word	0x00001410
        /*0290*/ 	.short	0x0100
        /*0292*/ 	.byte	0x0d
	.zero		1


	//   ....[6]....
        /*0294*/ 	.word	0x00001e00
        /*0298*/ 	.word	0x000000ff
        /*029c*/ 	.word	0x00001410
        /*02a0*/ 	.short	0x010a
        /*02a2*/ 	.byte	0x0d
	.zero		1


	//   ....[7]....
        /*02a4*/ 	.word	0x00001e50
        /*02a8*/ 	.word	0x000000ff
        /*02ac*/ 	.word	0x00001410
        /*02b0*/ 	.short	0x0108
        /*02b2*/ 	.byte	0x0d
	.zero		1


	//   ....[8]....
        /*02b4*/ 	.word	0x000023b0
        /*02b8*/ 	.word	0x000000ff
        /*02bc*/ 	.word	0x00000000
        /*02c0*/ 	.short	0x010a
        /*02c2*/ 	.byte	0x0f
	.zero		1


	//   ....[9]....
        /*02c4*/ 	.word	0x00002a20
        /*02c8*/ 	.word	0x000000ff
        /*02cc*/ 	.word	0x00000000
        /*02d0*/ 	.short	0x010a
        /*02d2*/ 	.byte	0x0f
	.zero		1


	//   ....[10]....
        /*02d4*/ 	.word	0x00002b60
        /*02d8*/ 	.word	0x000000ff
        /*02dc*/ 	.word	0x00001400
        /*02e0*/ 	.short	0x0108
        /*02e2*/ 	.byte	0x0d
	.zero		1


	//   ....[11]....
        /*02e4*/ 	.word	0x00002c60
        /*02e8*/ 	.word	0x000000ff
        /*02ec*/ 	.word	0x00001408
        /*02f0*/ 	.short	0x0108
        /*02f2*/ 	.byte	0x0d
	.zero		1


	//   ....[12]....
        /*02f4*/ 	.word	0x00003660
        /*02f8*/ 	.word	0x000000ff
        /*02fc*/ 	.word	0x00000c00
        /*0300*/ 	.short	0x010a
        /*0302*/ 	.byte	0x0d
	.zero		1


	//   ....[13]....
        /*0304*/ 	.word	0x00003690
        /*0308*/ 	.word	0x000000ff
        /*030c*/ 	.word	0x00001410
        /*0310*/ 	.short	0x010a
        /*0312*/ 	.byte	0x0d
	.zero		1


	//   ....[14]....
        /*0314*/ 	.word	0x000036c0
        /*0318*/ 	.word	0x000000ff
        /*031c*/ 	.word	0x00000000
        /*0320*/ 	.short	0x010a
        /*0322*/ 	.byte	0x0f
	.zero		1


	//   ....[15]....
        /*0324*/ 	.word	0x000036f0
        /*0328*/ 	.word	0x000000ff
        /*032c*/ 	.word	0x00000000
        /*0330*/ 	.short	0x010a
        /*0332*/ 	.byte	0x0f
	.zero		1


	//----- nvinfo : EIATTR_NUM_MBARRIERS
	.align		4
.L_79:
        /*0334*/ 	.byte	0x03, 0x38
        /*0336*/ 	.short	0xffff


	//----- nvinfo : EIATTR_EXIT_INSTR_OFFSETS
	.align		4
        /*0338*/ 	.byte	0x04, 0x1c
        /*033a*/ 	.short	(.L_81 - .L_80)


	//   ....[0]....
.L_80:
        /*033c*/ 	.word	0x00003650


	//----- nvinfo : EIATTR_REQNTID
	.align		4
.L_81:
        /*0340*/ 	.byte	0x04, 0x10
        /*0342*/ 	.short	(.L_83 - .L_82)
.L_82:
        /*0344*/ 	.word	0x00000080
        /*0348*/ 	.word	0x00000001
        /*034c*/ 	.word	0x00000001


	//----- nvinfo : EIATTR_CRS_STACK_SIZE
	.align		4
.L_83:
        /*0350*/ 	.byte	0x04, 0x1e
        /*0352*/ 	.short	(.L_85 - .L_84)
.L_84:
        /*0354*/ 	.word	0x00000000


	//----- nvinfo : EIATTR_CBANK_PARAM_SIZE
	.align		4
.L_85:
        /*0358*/ 	.byte	0x03, 0x19
        /*035a*/ 	.short	0x0088


	//----- nvinfo : EIATTR_PARAM_CBANK
	.align		4
        /*035c*/ 	.byte	0x04, 0x0a
        /*035e*/ 	.short	(.L_87 - .L_86)
	.align		4
.L_86:
        /*0360*/ 	.word	index@(.nv.constant0.attn_fwd)
        /*0364*/ 	.short	0x0380
        /*0366*/ 	.short	0x0088


	//----- nvinfo : EIATTR_SW_WAR
	.align		4
.L_87:
        /*0368*/ 	.byte	0x04, 0x36
        /*036a*/ 	.short	(.L_89 - .L_88)
.L_88:
        /*036c*/ 	.word	0x00000008
.L_89:


//--------------------- .nv.compat                --------------------------
	.section	.nv.compat,"",@"SHT_CUDA_COMPAT_INFO"
	.align	4
        /*0000*/ 	.byte	0x02, 0x02, 0x02, 0x00, 0x02, 0x05, 0x05, 0x00, 0x02, 0x03, 0x00, 0x00, 0x02, 0x06, 0x01, 0x00


//--------------------- .nv.callgraph             --------------------------
	.section	.nv.callgraph,"",@"SHT_CUDA_CALLGRAPH"
	.align	4
	.sectionentsize	8
	.align		4
        /*0000*/ 	.word	0x00000000
	.align		4
        /*0004*/ 	.word	0xffffffff
	.align		4
        /*0008*/ 	.word	0x00000000
	.align		4
        /*000c*/ 	.word	0xfffffffe
	.align		4
        /*0010*/ 	.word	0x00000000
	.align		4
        /*0014*/ 	.word	0xfffffffd
	.align		4
        /*0018*/ 	.word	0x00000000
	.align		4
        /*001c*/ 	.word	0xfffffffc


//--------------------- .nv.constant4             --------------------------
	.section	.nv.constant4,"a",@progbits
	.align	8
	.align		8
.nv.constant4:
        /*0000*/ 	.dword	_$_str


//--------------------- .text.attn_fwd            --------------------------
	.section	.text.attn_fwd,"ax",@progbits
	.align	128
        .global         attn_fwd
        .type           attn_fwd,@function
        .size           attn_fwd,(.L_x_28 - attn_fwd)
        .other          attn_fwd,@"STO_CUDA_ENTRY STV_DEFAULT"
attn_fwd:
.text.attn_fwd:
[----:B------:R-:W0:Y:S01]  /*0000*/  LDC R1, c[0x0][0x37c] ;  /* 0x0000df00ff017b82 */ /* 0x000e220000000800 */
[----:B------:R-:W1:Y:S02]  /*0010*/  S2R R0, SR_TID.X ;  /* 0x0000000000007919 */ /* 0x000e640000002100 */
[----:B-1----:R-:W-:-:S13]  /*0020*/  ISETP.GE.U32.AND P0, PT, R0, 0x20, PT ;  /* 0x000000200000780c */ /* 0x002fda0003f06070 */
[----:B------:R-:W-:Y:S05]  /*0030*/  @P0 BRA `(.L_x_0) ;  /* 0x0000000000b40947 */ /* 0x000fea0003800000 */
[----:B------:R-:W1:Y:S01]  /*0040*/  S2UR UR6, SR_CgaCtaId ;  /* 0x00000000000679c3 */ /* 0x000e620000008800 */
[----:B------:R-:W-:Y:S01]  /*0050*/  NOP ;  /* 0x0000000000007918 */ /* 0x000fe20000000000 */
[----:B------:R-:W-:Y:S02]  /*0060*/  UMOV UR4, 0x40 ;  /* 0x0000004000047882 */ /* 0x000fe40000000000 */
[----:B-1----:R-:W-:-:S09]  /*0070*/  ULEA UR4, UR6, UR4, 0x18 ;  /* 0x0000000406047291 */ /* 0x002fd2000f8ec0ff */
[----:B------:R-:W1:Y:S01]  /*0080*/  LDS.U8 R2, [UR4] ;  /* 0x00000004ff027984 */ /* 0x000e620008000000 */
[----:B------:R-:W-:Y:S02]  /*0090*/  UMOV UR4, 0x400 ;  /* 0x0000040000047882 */ /* 0x000fe40000000000 */
[----:B------:R-:W-:Y:S01]  /*00a0*/  ULEA UR4, UR6, UR4, 0x18 ;  /* 0x0000000406047291 */ /* 0x000fe2000f8ec0ff */
[----:B-1----:R-:W-:-:S13]  /*00b0*/  ISETP.NE.AND P1, PT, R2, RZ, PT ;  /* 0x000000ff0200720c */ /* 0x002fda0003f25270 */
[----:B------:R-:W-:Y:S05]  /*00c0*/  @P1 BRA `(.L_x_1) ;  /* 0x0000000000781947 */ /* 0x000fea0003800000 */
[----:B------:R-:W-:-:S13]  /*00d0*/  ELECT P1, URZ, PT ;  /* 0x0000000000ff782f */ /* 0x000fda0003820000 */
[----:B------:R-:W-:Y:S05]  /*00e0*/  @!P1 BRA `(.L_x_2) ;  /* 0x0000000000809947 */ /* 0x000fea0003800000 */
[----:B------:R-:W-:Y:S01]  /*00f0*/  UMOV UR5, 0x1 ;  /* 0x0000000100057882 */ /* 0x000fe20000000000 */
[----:B------:R-:W-:-:S04]  /*0100*/  HFMA2 R5, -RZ, RZ, 0, 5.9604644775390625e-08 ;  /* 0x00000001ff057431 */ /* 0x000fc800000001ff */
[----:B------:R-:W-:Y:S04]  /*0110*/  DEPBAR.LE SB1, 0x36 ;  /* 0x00009d800000791a */ /* 0x000fe80000000000 */
[----:B------:R-:W1:Y:S02]  /*0120*/  UTCATOMSWS.FIND_AND_SET.ALIGN UP0, UR5, UR5 ;  /* 0x00000005000575e3 */ /* 0x000e640008000800 */
[----:B-1----:R-:W-:-:S04]  /*0130*/  PLOP3.LUT P1, PT, PT, PT, UP0, 0x80, 0x8 ;  /* 0x000000000008781c */ /* 0x002fc80003f2f008 */
[----:B------:R-:W-:-:S04]  /*0140*/  SEL R2, RZ, 0xffffffff, !P1 ;  /* 0xffffffffff027807 */ /* 0x000fc80004800000 */
[----:B------:R-:W-:Y:S02]  /*0150*/  ISETP.NE.AND P1, PT, R2, RZ, PT ;  /* 0x000000ff0200720c */ /* 0x000fe40003f25270 */
[----:B------:R-:W-:-:S11]  /*0160*/  MOV R2, UR5 ;  /* 0x0000000500027c02 */ /* 0x000fd60008000f00 */
[----:B------:R-:W-:Y:S05]  /*0170*/  @P1 BRA `(.L_x_3) ;  /* 0x0000000000241947 */ /* 0x000fea0003800000 */
.L_x_4:
[----:B------:R-:W-:Y:S05]  /*0180*/  NANOSLEEP 0x64 ;  /* 0x000000640000795d */ /* 0x000fea0003800000 */
[----:B------:R-:W-:-:S05]  /*0190*/  UMOV UR5, 0x1 ;  /* 0x0000000100057882 */ /* 0x000fca0000000000 */
[----:B------:R-:W-:Y:S04]  /*01a0*/  DEPBAR.LE SB1, 0x36 ;  /* 0x00009d800000791a */ /* 0x000fe80000000000 */
[----:B------:R-:W1:Y:S02]  /*01b0*/  UTCATOMSWS.FIND_AND_SET.ALIGN UP0, UR5, UR5 ;  /* 0x00000005000575e3 */ /* 0x000e640008000800 */
[----:B-1----:R-:W-:-:S04]  /*01c0*/  PLOP3.LUT P1, PT, PT, PT, UP0, 0x80, 0x8 ;  /* 0x000000000008781c */ /* 0x002fc80003f2f008 */
[----:B------:R-:W-:-:S04]  /*01d0*/  SEL R2, RZ, 0xffffffff, !P1 ;  /* 0xffffffffff027807 */ /* 0x000fc80004800000 */
[----:B------:R-:W-:Y:S01]  /*01e0*/  ISETP.NE.AND P1, PT, R2, RZ, PT ;  /* 0x000000ff0200720c */ /* 0x000fe20003f25270 */
[----:B------:R-:W-:-:S12]  /*01f0*/  IMAD.U32 R2, RZ, RZ, UR5 ;  /* 0x00000005ff027e24 */ /* 0x000fd8000f8e00ff */
[----:B------:R-:W-:Y:S05]  /*0200*/  @!P1 BRA `(.L_x_4) ;  /* 0xfffffffc00dc9947 */ /* 0x000fea000383ffff */
.L_x_3:
[C---:B------:R-:W-:Y:S01]  /*0210*/  IADD3 R4, PT, PT, R2.reuse, 0x10, RZ ;  /* 0x0000001002047810 */ /* 0x040fe20007ffe0ff */
[----:B------:R-:W-:Y:S01]  /*0220*/  UMOV UR5, 0x50 ;  /* 0x0000005000057882 */ /* 0x000fe20000000000 */
[C---:B------:R-:W-:Y:S01]  /*0230*/  SHF.L.U32 R3, R5.reuse, R2, RZ ;  /* 0x0000000205037219 */ /* 0x040fe200000006ff */
[----:B------:R-:W-:Y:S01]  /*0240*/  ULEA UR5, UR6, UR5, 0x18 ;  /* 0x0000000506057291 */ /* 0x000fe2000f8ec0ff */
[----:B------:R-:W-:Y:S01]  /*0250*/  SHF.L.U32 R4, R5, R4, RZ ;  /* 0x0000000405047219 */ /* 0x000fe200000006ff */
[----:B------:R-:W-:-:S03]  /*0260*/  IMAD.SHL.U32 R2, R2, 0x20, RZ ;  /* 0x0000002002027824 */ /* 0x000fc600078e00ff */
[----:B------:R-:W-:-:S05]  /*0270*/  LOP3.LUT R3, R4, R3, RZ, 0xfc, !PT ;  /* 0x0000000304037212 */ /* 0x000fca00078efcff */
[----:B------:R1:W-:Y:S04]  /*0280*/  ATOMS.OR RZ, [UR5], R3 ;  /* 0x00000003ffff798c */ /* 0x0003e8000b000005 */
[----:B------:R1:W-:Y:S01]  /*0290*/  STS [UR4], R2 ;  /* 0x00000002ff007988 */ /* 0x0003e20008000804 */
[----:B------:R-:W-:Y:S05]  /*02a0*/  BRA `(.L_x_2) ;  /* 0x0000000000107947 */ /* 0x000fea0003800000 */
.L_x_1:
[----:B------:R-:W-:-:S05]  /*02b0*/  MOV R2, 0xffffffff ;  /* 0xffffffff00027802 */ /* 0x000fca0000000f00 */
[----:B------:R1:W-:Y:S02]  /*02c0*/  STS [UR4], R2 ;  /* 0x00000002ff007988 */ /* 0x0003e40008000804 */
[----:B-1----:R-:W-:-:S07]  /*02d0*/  MOV R2, 0x2f0 ;  /* 0x000002f000027802 */ /* 0x002fce0000000f00 */
[----:B0-----:R-:W-:Y:S05]  /*02e0*/  CALL.REL.NOINC `($__internal_1_$__cuda_sm10x_tcgen05_guardrail_trap_phase_invalid_during_alloc) ;  /* 0x0000003400187944 */ /* 0x001fea0003c00000 */
.L_x_2:
[----:B------:R-:W-:Y:S05]  /*02f0*/  WARPSYNC.ALL ;  /* 0x0000000000007948 */ /* 0x000fea0003800000 */
[----:B------:R-:W-:Y:S01]  /*0300*/  NOP ;  /* 0x0000000000007918 */ /* 0x000fe20000000000 */
.L_x_0:
[----:B-1----:R-:W1:Y:S01]  /*0310*/  S2R R3, SR_CTAID.X ;  /* 0x0000000000037919 */ /* 0x002e620000002500 */
[----:B------:R-:W2:Y:S01]  /*0320*/  S2UR UR9, SR_CTAID.Y ;  /* 0x00000000000979c3 */ /* 0x000ea20000002600 */
[----:B------:R-:W2:Y:S01]  /*0330*/  LDCU.64 UR4, c[0x0][0x3b0] ;  /* 0x00007600ff0477ac */ /* 0x000ea20008000a00 */
[----:B------:R-:W-:Y:S02]  /*0340*/  LOP3.LUT R6, R0, 0x3f, RZ, 0xc0, !PT ;  /* 0x0000003f00067812 */ /* 0x000fe400078ec0ff */
[----:B------:R-:W-:Y:S01]  /*0350*/  SHF.R.U32.HI R4, RZ, 0x6, R0 ;  /* 0x00000006ff047819 */ /* 0x000fe20000011600 */
[----:B------:R-:W-:Y:S01]  /*0360*/  UMOV UR13, 0x400 ;  /* 0x00000400000d7882 */ /* 0x000fe20000000000 */
[----:B------:R-:W3:Y:S02]  /*0370*/  LDCU.64 UR24, c[0x0][0x358] ;  /* 0x00006b00ff1877ac */ /* 0x000ee40008000a00 */
[----:B------:R-:W4:Y:S01]  /*0380*/  S2UR UR6, SR_CgaCtaId ;  /* 0x00000000000679c3 */ /* 0x000f220000008800 */
[----:B------:R-:W-:-:S07]  /*0390*/  SGXT.U32 R4, R4, 0x1 ;  /* 0x000000010404781a */ /* 0x000fce0000000000 */
[----:B------:R-:W0:Y:S08]  /*03a0*/  LDC R23, c[0x0][0x3b8] ;  /* 0x0000ee00ff177b82 */ /* 0x000e300000000800 */
[----:B------:R-:W3:Y:S01]  /*03b0*/  LDC.64 R26, c[0x0][0x380] ;  /* 0x0000e000ff1a7b82 */ /* 0x000ee20000000a00 */
[----:B--2---:R-:W-:-:S04]  /*03c0*/  UIMAD UR4, UR9, UR4, URZ ;  /* 0x00000004090472a4 */ /* 0x004fc8000f8e02ff */
[----:B------:R-:W-:Y:S01]  /*03d0*/  USHF.L.U32 UR7, UR4, 0x1, URZ ;  /* 0x0000000104077899 */ /* 0x000fe200080006ff */
[----:B-1----:R-:W-:Y:S01]  /*03e0*/  IMAD R20, R3, 0x40, R6 ;  /* 0x0000004003147824 */ /* 0x002fe200078e0206 */
[----:B----4-:R-:W-:Y:S01]  /*03f0*/  ULEA UR13, UR6, UR13, 0x18 ;  /* 0x0000000d060d7291 */ /* 0x010fe2000f8ec0ff */
[----:B------:R-:W-:Y:S02]  /*0400*/  BAR.SYNC.DEFER_BLOCKING 0x0 ;  /* 0x0000000000007b1d */ /* 0x000fe40000010000 */
[----:B------:R-:W-:Y:S01]  /*0410*/  IMAD R2, R20, UR5, RZ ;  /* 0x0000000514027c24 */ /* 0x000fe2000f8e02ff */
[----:B------:R-:W-:Y:S01]  /*0420*/  UIMAD.WIDE UR4, UR4, 0x2, URZ ;  /* 0x00000002040478a5 */ /* 0x000fe2000f8e02ff */
[----:B0-----:R-:W-:-:S03]  /*0430*/  IMAD R4, R4, R23, RZ ;  /* 0x0000001704047224 */ /* 0x001fc600078e02ff */
[C---:B------:R-:W-:Y:S01]  /*0440*/  SHF.L.U32 R3, R2.reuse, 0x1, RZ ;  /* 0x0000000102037819 */ /* 0x040fe200000006ff */
[----:B------:R-:W-:Y:S01]  /*0450*/  IMAD.HI R2, R2, 0x2, RZ ;  /* 0x0000000202027827 */ /* 0x000fe200078e02ff */
[----:B------:R-:W-:-:S05]  /*0460*/  LEA R5, R23, R4, 0x1 ;  /* 0x0000000417057211 */ /* 0x000fca00078e08ff */
[----:B------:R-:W0:Y:S01]  /*0470*/  LDCU UR4, c[0x0][0x3c8] ;  /* 0x00007900ff0477ac */ /* 0x000e220008000800 */
[----:B---3--:R-:W-:Y:S01]  /*0480*/  IADD3 R26, P1, P2, R3, UR7, R26 ;  /* 0x00000007031a7c10 */ /* 0x008fe2000fa3e01a */
[----:B------:R-:W-:-:S03]  /*0490*/  IMAD R7, R23, 0x2, R5 ;  /* 0x0000000217077824 */ /* 0x000fc600078e0205 */
[----:B------:R-:W-:Y:S02]  /*04a0*/  IADD3.X R21, PT, PT, R2, UR5, R27, P1, P2 ;  /* 0x0000000502157c10 */ /* 0x000fe40008fe441b */
[CC--:B------:R-:W-:Y:S02]  /*04b0*/  LEA R2, P1, R4.reuse, R26.reuse, 0x1 ;  /* 0x0000001a04027211 */ /* 0x0c0fe400078208ff */
[----:B------:R-:W-:Y:S01]  /*04c0*/  LEA R10, R23, R7, 0x1 ;  /* 0x00000007170a7211 */ /* 0x000fe200078e08ff */
[----:B------:R-:W1:Y:S01]  /*04d0*/  LDS R28, [UR13] ;  /* 0x0000000dff1c7984 */ /* 0x000e620008000800 */
[----:B------:R-:W-:Y:S01]  /*04e0*/  LEA.HI.X.SX32 R3, R4, R21, 0x1, P1 ;  /* 0x0000001504037211 */ /* 0x000fe200008f0eff */
[----:B------:R-:W-:Y:S01]  /*04f0*/  BAR.SYNC.DEFER_BLOCKING 0x0 ;  /* 0x0000000000007b1d */ /* 0x000fe20000010000 */
[----:B------:R-:W-:Y:S02]  /*0500*/  LEA R14, P1, R7, R26, 0x1 ;  /* 0x0000001a070e7211 */ /* 0x000fe400078208ff */
[----:B------:R-:W-:-:S02]  /*0510*/  LEA R11, R23, R10, 0x1 ;  /* 0x0000000a170b7211 */ /* 0x000fc400078e08ff */
[-C--:B------:R-:W-:Y:S02]  /*0520*/  LEA.HI.X.SX32 R15, R7, R21.reuse, 0x1, P1 ;  /* 0x00000015070f7211 */ /* 0x080fe400008f0eff */
[CC--:B------:R-:W-:Y:S01]  /*0530*/  LEA R16, P1, R10.reuse, R26.reuse, 0x1 ;  /* 0x0000001a0a107211 */ /* 0x0c0fe200078208ff */
[----:B------:R-:W-:Y:S01]  /*0540*/  IMAD R12, R23, 0x2, R11 ;  /* 0x00000002170c7824 */ /* 0x000fe200078e020b */
[-C--:B------:R-:W-:Y:S02]  /*0550*/  LEA R8, P2, R5, R26.reuse, 0x1 ;  /* 0x0000001a05087211 */ /* 0x080fe400078408ff */
[----:B------:R-:W-:Y:S02]  /*0560*/  LEA.HI.X.SX32 R17, R10, R21, 0x1, P1 ;  /* 0x000000150a117211 */ /* 0x000fe400008f0eff */
[----:B------:R-:W-:Y:S02]  /*0570*/  LEA R18, P1, R11, R26, 0x1 ;  /* 0x0000001a0b127211 */ /* 0x000fe400078208ff */
[----:B------:R-:W-:-:S02]  /*0580*/  LEA R13, R23, R12, 0x1 ;  /* 0x0000000c170d7211 */ /* 0x000fc400078e08ff */
[-C--:B------:R-:W-:Y:S02]  /*0590*/  LEA.HI.X.SX32 R19, R11, R21.reuse, 0x1, P1 ;  /* 0x000000150b137211 */ /* 0x080fe400008f0eff */
[-C--:B------:R-:W-:Y:S02]  /*05a0*/  LEA R22, P1, R12, R26.reuse, 0x1 ;  /* 0x0000001a0c167211 */ /* 0x080fe400078208ff */
[----:B------:R-:W-:Y:S01]  /*05b0*/  LEA.HI.X.SX32 R9, R5, R21, 0x1, P2 ;  /* 0x0000001505097211 */ /* 0x000fe200010f0eff */
[----:B------:R2:W5:Y:S01]  /*05c0*/  LDG.E.U16 R4, desc[UR24][R2.64] ;  /* 0x0000001802047981 */ /* 0x000562000c1e1500 */
[----:B------:R-:W-:-:S03]  /*05d0*/  LEA R24, P2, R13, R26, 0x1 ;  /* 0x0000001a0d187211 */ /* 0x000fc600078408ff */
[----:B------:R3:W5:Y:S04]  /*05e0*/  LDG.E.U16 R5, desc[UR24][R8.64] ;  /* 0x0000001808057981 */ /* 0x000768000c1e1500 */
[----:B------:R4:W5:Y:S01]  /*05f0*/  LDG.E.U16 R10, desc[UR24][R16.64] ;  /* 0x00000018100a7981 */ /* 0x000962000c1e1500 */
[----:B--2---:R-:W-:Y:S02]  /*0600*/  LEA R2, R23, R13, 0x1 ;  /* 0x0000000d17027211 */ /* 0x004fe400078e08ff */
[-C--:B------:R-:W-:Y:S01]  /*0610*/  LEA.HI.X.SX32 R23, R12, R21.reuse, 0x1, P1 ;  /* 0x000000150c177211 */ /* 0x080fe200008f0eff */
[----:B------:R2:W5:Y:S01]  /*0620*/  LDG.E.U16 R7, desc[UR24][R14.64] ;  /* 0x000000180e077981 */ /* 0x000562000c1e1500 */
[C---:B------:R-:W-:Y:S01]  /*0630*/  LEA R26, P1, R2.reuse, R26, 0x1 ;  /* 0x0000001a021a7211 */ /* 0x040fe200078208ff */
[----:B---3--:R-:W3:Y:S02]  /*0640*/  LDC.64 R8, c[0x0][0x388] ;  /* 0x0000e200ff087b82 */ /* 0x008ee40000000a00 */
[----:B------:R0:W5:Y:S01]  /*0650*/  LDG.E.U16 R12, desc[UR24][R18.64] ;  /* 0x00000018120c7981 */ /* 0x000162000c1e1500 */
[----:B------:R-:W-:-:S02]  /*0660*/  LEA.HI.X.SX32 R27, R2, R21, 0x1, P1 ;  /* 0x00000015021b7211 */ /* 0x000fc400008f0eff */
[----:B----4-:R-:W-:Y:S01]  /*0670*/  SHF.R.U32.HI R16, RZ, 0x4, R0 ;  /* 0x00000004ff107819 */ /* 0x010fe20000011600 */
[----:B------:R-:W5:Y:S02]  /*0680*/  LDG.E.U16 R11, desc[UR24][R22.64] ;  /* 0x00000018160b7981 */ /* 0x000f64000c1e1500 */
[----:B------:R-:W4:Y:S01]  /*0690*/  LDC.64 R2, c[0x0][0x3c0] ;  /* 0x0000f000ff027b82 */ /* 0x000f220000000a00 */
[----:B--2---:R-:W-:Y:S01]  /*06a0*/  LOP3.LUT R15, R0, 0xf, RZ, 0xc0, !PT ;  /* 0x0000000f000f7812 */ /* 0x004fe200078ec0ff */
[----:B------:R-:W5:Y:S01]  /*06b0*/  LDG.E.U16 R14, desc[UR24][R26.64] ;  /* 0x000000181a0e7981 */ /* 0x000f62000c1e1500 */
[----:B0-----:R-:W-:Y:S02]  /*06c0*/  SGXT.U32 R18, R16, 0x3 ;  /* 0x000000031012781a */ /* 0x001fe40000000000 */
[----:B------:R-:W-:Y:S01]  /*06d0*/  LEA.HI.X.SX32 R25, R13, R21, 0x1, P2 ;  /* 0x000000150d197211 */ /* 0x000fe200010f0eff */
[----:B------:R-:W-:-:S04]  /*06e0*/  IMAD R16, R15, UR4, RZ ;  /* 0x000000040f107c24 */ /* 0x000fc8000f8e02ff */
[----:B------:R0:W5:Y:S01]  /*06f0*/  LDG.E.U16 R13, desc[UR24][R24.64] ;  /* 0x00000018180d7981 */ /* 0x000162000c1e1500 */
[----:B----4-:R-:W-:Y:S02]  /*0700*/  IMAD R2, R2, UR9, RZ ;  /* 0x0000000902027c24 */ /* 0x010fe4000f8e02ff */
[----:B------:R-:W-:Y:S02]  /*0710*/  IMAD R18, R18, R3, RZ ;  /* 0x0000000312127224 */ /* 0x000fe400078e02ff */
[----:B0-----:R-:W-:Y:S01]  /*0720*/  IMAD.SHL.U32 R24, R6, 0x2, RZ ;  /* 0x0000000206187824 */ /* 0x001fe200078e00ff */
[----:B------:R-:W-:Y:S01]  /*0730*/  SHF.L.U32 R6, R16, 0x1, RZ ;  /* 0x0000000110067819 */ /* 0x000fe200000006ff */
[----:B------:R-:W-:Y:S01]  /*0740*/  IMAD R22, R3, 0x8, R18 ;  /* 0x0000000803167824 */ /* 0x000fe200078e0212 */
[----:B------:R-:W-:Y:S01]  /*0750*/  SHF.L.U32 R15, R2, 0x1, RZ ;  /* 0x00000001020f7819 */ /* 0x000fe200000006ff */
[----:B------:R-:W-:-:S03]  /*0760*/  IMAD.HI R16, R16, 0x2, RZ ;  /* 0x0000000210107827 */ /* 0x000fc600078e02ff */
[----:B---3--:R-:W-:Y:S01]  /*0770*/  IADD3 R15, P1, P2, R6, R8, R15 ;  /* 0x00000008060f7210 */ /* 0x008fe20007a3e00f */
[----:B------:R-:W-:Y:S01]  /*0780*/  IMAD.HI R2, R2, 0x2, RZ ;  /* 0x0000000202027827 */ /* 0x000fe200078e02ff */
[C---:B------:R-:W-:Y:S02]  /*0790*/  LEA R6, R3.reuse, R22, 0x3 ;  /* 0x0000001603067211 */ /* 0x040fe400078e18ff */
[----:B------:R-:W-:Y:S02]  /*07a0*/  SHF.R.S32.HI R21, RZ, 0x6, R0 ;  /* 0x00000006ff157819 */ /* 0x000fe40000011400 */
[----:B------:R-:W-:Y:S02]  /*07b0*/  IADD3.X R9, PT, PT, R16, R9, R2, P1, P2 ;  /* 0x0000000910097210 */ /* 0x000fe40000fe4402 */
[----:B------:R-:W-:Y:S02]  /*07c0*/  LEA R2, R3, R6, 0x3 ;  /* 0x0000000603027211 */ /* 0x000fe400078e18ff */
[----:B------:R-:W-:-:S02]  /*07d0*/  SHF.R.U32.HI R17, RZ, 0x5, R0 ;  /* 0x00000005ff117819 */ /* 0x000fc40000011600 */
[----:B-1----:R-:W-:Y:S02]  /*07e0*/  R2UR UR12, R28 ;  /* 0x000000001c0c72ca */ /* 0x002fe400000e0000 */
[----:B------:R-:W-:Y:S02]  /*07f0*/  SGXT R21, R21, 0x1 ;  /* 0x000000011515781a */ /* 0x000fe40000000200 */
[-C--:B------:R-:W-:Y:S02]  /*0800*/  LEA R32, P1, R18, R15.reuse, 0x1 ;  /* 0x0000000f12207211 */ /* 0x080fe400078208ff */
[-C--:B------:R-:W-:Y:S02]  /*0810*/  LEA R30, P2, R22, R15.reuse, 0x1 ;  /* 0x0000000f161e7211 */ /* 0x080fe400078408ff */
[-C--:B------:R-:W-:Y:S02]  /*0820*/  LEA R28, P3, R6, R15.reuse, 0x1 ;  /* 0x0000000f061c7211 */ /* 0x080fe400078608ff */
[----:B------:R-:W-:-:S02]  /*0830*/  LEA R26, P4, R2, R15, 0x1 ;  /* 0x0000000f021a7211 */ /* 0x000fc400078808ff */
[----:B------:R-:W-:Y:S02]  /*0840*/  R2UR UR20, R17 ;  /* 0x00000000111472ca */ /* 0x000fe400000e0000 */
[----:B------:R-:W-:Y:S02]  /*0850*/  LOP3.LUT R21, R24, 0x90, R21, 0x78, !PT ;  /* 0x0000009018157812 */ /* 0x000fe400078e7815 */
[-C--:B------:R-:W-:Y:S02]  /*0860*/  LEA.HI.X.SX32 R33, R18, R9.reuse, 0x1, P1 ;  /* 0x0000000912217211 */ /* 0x080fe400008f0eff */
[-C--:B------:R-:W-:Y:S02]  /*0870*/  LEA.HI.X.SX32 R31, R22, R9.reuse, 0x1, P2 ;  /* 0x00000009161f7211 */ /* 0x080fe400010f0eff */
[-C--:B------:R-:W-:Y:S02]  /*0880*/  LEA.HI.X.SX32 R29, R6, R9.reuse, 0x1, P3 ;  /* 0x00000009061d7211 */ /* 0x080fe400018f0eff */
[----:B------:R-:W-:Y:S01]  /*0890*/  LEA.HI.X.SX32 R27, R2, R9, 0x1, P4 ;  /* 0x00000009021b7211 */ /* 0x000fe200020f0eff */
[----:B------:R-:W-:Y:S06]  /*08a0*/  @P0 BRA `(.L_x_5) ;  /* 0x0000000000180947 */ /* 0x000fec0003800000 */
[----:B------:R-:W-:Y:S01]  /*08b0*/  ELECT P1, URZ, PT ;  /* 0x0000000000ff782f */ /* 0x000fe20003820000 */
[----:B------:R-:W-:Y:S01]  /*08c0*/  IMAD.MOV.U32 R2, RZ, RZ, 0x1 ;  /* 0x00000001ff027424 */ /* 0x000fe200078e00ff */
[----:B------:R-:W-:Y:S01]  /*08d0*/  UMOV UR4, 0x40 ;  /* 0x0000004000047882 */ /* 0x000fe20000000000 */
[----:B------:R-:W-:Y:S01]  /*08e0*/  UVIRTCOUNT.DEALLOC.SMPOOL 0x80 ;  /* 0x000000800000784c */ /* 0x000fe20000000000 */
[----:B------:R-:W-:-:S09]  /*08f0*/  ULEA UR4, UR6, UR4, 0x18 ;  /* 0x0000000406047291 */ /* 0x000fd2000f8ec0ff */
[----:B------:R0:W-:Y:S03]  /*0900*/  @P1 STS.U8 [UR4], R2 ;  /* 0x00000002ff001988 */ /* 0x0001e60008000004 */
.L_x_5:
[----:B------:R-:W-:Y:S01]  /*0910*/  USHF.L.U32 UR4, UR20, 0x15, URZ ;  /* 0x0000001514047899 */ /* 0x000fe200080006ff */
[C---:B0-----:R-:W-:Y:S01]  /*0920*/  LOP3.LUT R2, R21.reuse, 0x20, RZ, 0x3c, !PT ;  /* 0x0000002015027812 */ /* 0x041fe200078e3cff */
[----:B-----5:R0:W-:Y:S01]  /*0930*/  STS.U16 [R21+UR13], R4 ;  /* 0x0000000415007988 */ /* 0x0201e2000800040d */
[C---:B------:R-:W-:Y:S01]  /*0940*/  LOP3.LUT R6, R21.reuse, 0x40, RZ, 0x3c, !PT ;  /* 0x0000004015067812 */ /* 0x040fe200078e3cff */
[----:B------:R-:W-:Y:S01]  /*0950*/  ULOP3.LUT UR4, UR4, 0x600000, URZ, 0xc0, !UPT ;  /* 0x0060000004047892 */ /* 0x000fe2000f8ec0ff */
[----:B------:R-:W-:Y:S01]  /*0960*/  LOP3.LUT R9, R21, 0x60, RZ, 0x3c, !PT ;  /* 0x0000006015097812 */ /* 0x000fe200078e3cff */
[----:B------:R-:W-:Y:S01]  /*0970*/  STS.U16 [R21+UR13+0x400], R12 ;  /* 0x0004000c15007988 */ /* 0x000fe2000800040d */
[----:B------:R-:W-:Y:S01]  /*0980*/  LOP3.LUT P1, RZ, R0, 0x7f, RZ, 0xc0, !PT ;  /* 0x0000007f00ff7812 */ /* 0x000fe2000782c0ff */
[----:B------:R-:W-:Y:S01]  /*0990*/  UIADD3 UR14, UPT, UPT, UR12, UR4, URZ ;  /* 0x000000040c0e7290 */ /* 0x000fe2000fffe0ff */
[----:B------:R-:W-:Y:S01]  /*09a0*/  PRMT R8, RZ, 0x7610, R8 ;  /* 0x00007610ff087816 */ /* 0x000fe20000000008 */
[----:B------:R-:W-:Y:S01]  /*09b0*/  STS.U16 [R2+UR13+0x100], R5 ;  /* 0x0001000502007988 */ /* 0x000fe2000800040d */
[----:B------:R-:W-:Y:S01]  /*09c0*/  UMOV UR5, 0x1 ;  /* 0x0000000100057882 */ /* 0x000fe20000000000 */
[----:B------:R-:W-:Y:S01]  /*09d0*/  UIADD3 UR15, UPT, UPT, UR13, 0x1400, URZ ;  /* 0x000014000d0f7890 */ /* 0x000fe2000fffe0ff */
[----:B0-----:R-:W-:Y:S01]  /*09e0*/  PRMT R4, RZ, 0x7610, R4 ;  /* 0x00007610ff047816 */ /* 0x001fe20000000004 */
[----:B------:R-:W-:Y:S01]  /*09f0*/  STS.U16 [R2+UR13+0x500], R11 ;  /* 0x0005000b02007988 */ /* 0x000fe2000800040d */
[----:B------:R-:W0:Y:S03]  /*0a00*/  LDCU UR16, c[0x0][0x3f0] ;  /* 0x00007e00ff1077ac */ /* 0x000e260008000800 */
[----:B------:R-:W-:Y:S02]  /*0a10*/  STS.U16 [R6+UR13+0x200], R7 ;  /* 0x0002000706007988 */ /* 0x000fe4000800040d */
[----:B------:R-:W-:Y:S01]  /*0a20*/  VOTEU.ALL UP0, P1 ;  /* 0x0000000000ff7886 */ /* 0x000fe20000800000 */
[----:B------:R-:W-:Y:S01]  /*0a30*/  VOTEU.ALL UP1, P1 ;  /* 0x0000000000ff7886 */ /* 0x000fe20000820000 */
[----:B------:R1:W-:Y:S03]  /*0a40*/  STS.U16 [R6+UR13+0x600], R13 ;  /* 0x0006000d06007988 */ /* 0x0003e6000800040d */
[----:B------:R-:W-:-:S04]  /*0a50*/  @!UP0 UIADD3 UR6, UPT, UPT, -UR5, 0x100000, URZ ;  /* 0x0010000005068890 */ /* 0x000fc8000fffe1ff */
[----:B------:R-:W-:Y:S02]  /*0a60*/  @!UP0 USHF.L.U32 UR7, UR6, 0xb, URZ ;  /* 0x0000000b06078899 */ /* 0x000fe400080006ff */
[----:B------:R-:W-:Y:S01]  /*0a70*/  @!UP0 USHF.L.U32 UR6, UR6, 0x1, URZ ;  /* 0x0000000106068899 */ /* 0x000fe200080006ff */
[----:B------:R2:W-:Y:S04]  /*0a80*/  STS.U16 [R9+UR13+0x300], R10 ;  /* 0x0003000a09007988 */ /* 0x0005e8000800040d */
[----:B------:R3:W-:Y:S01]  /*0a90*/  STS.U16 [R9+UR13+0x700], R14 ;  /* 0x0007000e09007988 */ /* 0x0007e2000800040d */
[----:B-1----:R-:W-:Y:S01]  /*0aa0*/  PRMT R6, RZ, 0x7610, R6 ;  /* 0x00007610ff067816 */ /* 0x002fe20000000006 */
[----:B------:R-:W-:Y:S01]  /*0ab0*/  STTM.16dp32bit_t0_t15.x8 tmem[UR14], RZ ;  /* 0x000000ff000079ed */ /* 0x000fe2000898000e */
[----:B------:R-:W-:Y:S01]  /*0ac0*/  STTM.16dp32bit_t16_t31.x8 tmem[UR14+0x8], RZ ;  /* 0x000008ff000079ed */ /* 0x000fe200089a000e */
[----:B------:R-:W1:Y:S02]  /*0ad0*/  FENCE.VIEW.ASYNC.T ;  /* 0x00000000000073c6 */ /* 0x000e640000000200 */
[----:B-1----:R-:W-:Y:S01]  /*0ae0*/  BAR.SYNC.DEFER_BLOCKING 0x0 ;  /* 0x0000000000007b1d */ /* 0x002fe20000010000 */
[----:B0-----:R-:W-:-:S02]  /*0af0*/  ISETP.LT.AND P2, PT, RZ, UR16, PT ;  /* 0x00000010ff007c0c */ /* 0x001fc4000bf41270 */
[----:B--2---:R-:W-:-:S03]  /*0b00*/  PRMT R10, RZ, 0x7610, R10 ;  /* 0x00007610ff0a7816 */ /* 0x004fc6000000000a */
[----:B------:R-:W0:Y:S02]  /*0b10*/  FENCE.VIEW.ASYNC.S ;  /* 0x00000000000073c6 */ /* 0x000e240000000000 */
[----:B0-----:R0:W1:Y:S02]  /*0b20*/  @!UP1 SYNCS.EXCH.64 URZ, [UR15], UR6 ;  /* 0x000000060fff95b2 */ /* 0x0010640008000100 */
[----:B-1----:R-:W-:Y:S06]  /*0b30*/  BAR.SYNC.DEFER_BLOCKING 0x0 ;  /* 0x0000000000007b1d */ /* 0x002fec0000010000 */
[----:B------:R-:W2:Y:S04]  /*0b40*/  @P2 LDG.E.U16 R4, desc[UR24][R32.64] ;  /* 0x0000001820042981 */ /* 0x000ea8000c1e1500 */
[----:B------:R-:W4:Y:S04]  /*0b50*/  @P2 LDG.E.U16 R6, desc[UR24][R30.64] ;  /* 0x000000181e062981 */ /* 0x000f28000c1e1500 */
[----:B------:R-:W3:Y:S04]  /*0b60*/  @P2 LDG.E.U16 R8, desc[UR24][R28.64] ;  /* 0x000000181c082981 */ /* 0x000ee8000c1e1500 */
[----:B------:R-:W3:Y:S01]  /*0b70*/  @P2 LDG.E.U16 R10, desc[UR24][R26.64] ;  /* 0x000000181a0a2981 */ /* 0x000ee2000c1e1500 */
[----:B0-----:R-:W-:-:S04]  /*0b80*/  @!UP0 UIADD3 UR6, UPT, UPT, -UR5, 0x100000, URZ ;  /* 0x0010000005068890 */ /* 0x001fc8000fffe1ff */
[----:B------:R-:W-:Y:S02]  /*0b90*/  @!UP0 USHF.L.U32 UR7, UR6, 0xb, URZ ;  /* 0x0000000b06078899 */ /* 0x000fe400080006ff */
[----:B------:R-:W-:Y:S01]  /*0ba0*/  @!UP0 USHF.L.U32 UR6, UR6, 0x1, URZ ;  /* 0x0000000106068899 */ /* 0x000fe200080006ff */
[----:B------:R-:W-:Y:S01]  /*0bb0*/  VOTEU.ALL UP1, P1 ;  /* 0x0000000000ff7886 */ /* 0x000fe20000820000 */
[----:B------:R-:W-:-:S04]  /*0bc0*/  @!UP0 UIADD3 UR4, UPT, UPT, -UR5, 0x100000, URZ ;  /* 0x0010000005048890 */ /* 0x000fc8000fffe1ff */
[----:B------:R-:W-:Y:S02]  /*0bd0*/  @!UP0 USHF.L.U32 UR5, UR4, 0xb, URZ ;  /* 0x0000000b04058899 */ /* 0x000fe400080006ff */
[----:B------:R-:W-:Y:S02]  /*0be0*/  @!UP0 USHF.L.U32 UR4, UR4, 0x1, URZ ;  /* 0x0000000104048899 */ /* 0x000fe400080006ff */
[----:B------:R-:W-:Y:S01]  /*0bf0*/  UIADD3 UR8, UPT, UPT, UR13, 0xc00, URZ ;  /* 0x00000c000d087890 */ /* 0x000fe2000fffe0ff */
[----:B------:R-:W-:Y:S01]  /*0c00*/  ISETP.EQ.U32.AND P3, PT, RZ, UR20, P2 ;  /* 0x00000014ff007c0c */ /* 0x000fe20009762070 */
[----:B------:R-:W-:Y:S01]  /*0c10*/  UIADD3 UR30, UPT, UPT, UR12, 0x100000, URZ ;  /* 0x001000000c1e7890 */ /* 0x000fe2000fffe0ff */
[----:B------:R0:W1:Y:S01]  /*0c20*/  @!UP1 SYNCS.EXCH.64 URZ, [UR13+0x1408], UR6 ;  /* 0x001408060dff95b2 */ /* 0x0000620008000100 */
[----:B------:R-:W-:Y:S01]  /*0c30*/  VOTEU.ALL UP1, P1 ;  /* 0x0000000000ff7886 */ /* 0x000fe20000820000 */
[----:B--2---:R0:W-:Y:S04]  /*0c40*/  STS.U16 [R21+UR13+0x800], R4 ;  /* 0x0008000415007988 */ /* 0x0041e8000800040d */
[----:B----4-:R0:W-:Y:S04]  /*0c50*/  STS.U16 [R21+UR13+0x900], R6 ;  /* 0x0009000615007988 */ /* 0x0101e8000800040d */
[----:B---3--:R0:W-:Y:S04]  /*0c60*/  STS.U16 [R21+UR13+0xa00], R8 ;  /* 0x000a000815007988 */ /* 0x0081e8000800040d */
[----:B------:R0:W-:Y:S01]  /*0c70*/  STS.U16 [R21+UR13+0xb00], R10 ;  /* 0x000b000a15007988 */ /* 0x0001e2000800040d */
[----:B-1----:R1:W-:Y:S06]  /*0c80*/  MEMBAR.ALL.CTA ;  /* 0x0000000000007992 */ /* 0x0023ec0000008000 */
[----:B-1----:R-:W-:Y:S04]  /*0c90*/  FENCE.VIEW.ASYNC.S ;  /* 0x00000000000073c6 */ /* 0x002fe80000000000 */
[----:B------:R-:W1:Y:S02]  /*0ca0*/  FENCE.VIEW.ASYNC.S ;  /* 0x00000000000073c6 */ /* 0x000e640000000000 */
[----:B-1----:R0:W1:Y:S02]  /*0cb0*/  @!UP1 SYNCS.EXCH.64 URZ, [UR13+0xc00], UR4 ;  /* 0x000c00040dff95b2 */ /* 0x0020640008000100 */
[----:B-1----:R-:W-:Y:S06]  /*0cc0*/  BAR.SYNC.DEFER_BLOCKING 0x0 ;  /* 0x0000000000007b1d */ /* 0x002fec0000010000 */
[----:B0-----:R-:W-:Y:S05]  /*0cd0*/  @!P3 BRA `(.L_x_6) ;  /* 0x00000000003cb947 */ /* 0x001fea0003800000 */
[----:B------:R-:W-:Y:S02]  /*0ce0*/  UIADD3 UR4, UPT, UPT, UR13, 0x800, URZ ;  /* 0x000008000d047890 */ /* 0x000fe4000fffe0ff */
[----:B------:R-:W-:Y:S02]  /*0cf0*/  USHF.R.U32.HI UR6, URZ, 0x4, UR13 ;  /* 0x00000004ff067899 */ /* 0x000fe4000801160d */
[----:B------:R-:W-:Y:S02]  /*0d00*/  USHF.R.U32.HI UR4, URZ, 0x4, UR4 ;  /* 0x00000004ff047899 */ /* 0x000fe40008011604 */
[----:B------:R-:W-:Y:S02]  /*0d10*/  USGXT.U32 UR6, UR6, 0xe ;  /* 0x0000000e0606789a */ /* 0x000fe40008000000 */
[----:B------:R-:W-:Y:S01]  /*0d20*/  USGXT.U32 UR10, UR4, 0xe ;  /* 0x0000000e040a789a */ /* 0x000fe20008000000 */
[----:B------:R-:W-:Y:S02]  /*0d30*/  UMOV UR5, URZ ;  /* 0x000000ff00057c82 */ /* 0x000fe40008000000 */
[----:B------:R-:W-:Y:S01]  /*0d40*/  UMOV UR4, UR8 ;  /* 0x0000000800047c82 */ /* 0x000fe20008000000 */
[----:B------:R-:W-:Y:S01]  /*0d50*/  UMOV UR18, 0x0 ;  /* 0x0000000000127882 */ /* 0x000fe20000000000 */
[----:B------:R-:W-:Y:S01]  /*0d60*/  UMOV UR19, 0x4088490 ;  /* 0x0408849000137882 */ /* 0x000fe20000000000 */
[----:B------:R-:W-:Y:S01]  /*0d70*/  UMOV UR7, 0x40004040 ;  /* 0x4000404000077882 */ /* 0x000fe20000000000 */
[----:B------:R-:W-:Y:S01]  /*0d80*/  UMOV UR11, 0xc0004010 ;  /* 0xc0004010000b7882 */ /* 0x000fe20000000000 */
[----:B------:R-:W-:Y:S01]  /*0d90*/  UMOV UR4, UR4 ;  /* 0x0000000400047c82 */ /* 0x000fe20008000000 */
[----:B------:R0:W-:Y:S01]  /*0da0*/  UTCHMMA gdesc[UR6], gdesc[UR10], tmem[UR30], tmem[UR18], idesc[UR19], !UPT ;  /* 0x00ff120a060075ea */ /* 0x0001e2000f80001e */
[----:B------:R0:W-:Y:S01]  /*0db0*/  UTCBAR [UR4], URZ ;  /* 0x000000ff040073e9 */ /* 0x0001e200080000ff */
[----:B------:R-:W-:-:S02]  /*0dc0*/  NOP ;  /* 0x0000000000007918 */ /* 0x000fc40000000000 */
.L_x_6:
[----:B------:R-:W-:Y:S05]  /*0dd0*/  @!P2 BRA `(.L_x_7) ;  /* 0x000000000008a947 */ /* 0x000fea0003800000 */
[----:B------:R-:W1:Y:S02]  /*0de0*/  SYNCS.PHASECHK.TRANS64.TRYWAIT P4, [UR13+0xc00], RZ ;  /* 0x000c00ffff0075a7 */ /* 0x000e64000808110d */
[----:B-1----:R-:W-:Y:S05]  /*0df0*/  @!P4 BRA `(.L_x_8) ;  /* 0x000000280018c947 */ /* 0x002fea0003800000 */
.L_x_7:
[----:B------:R-:W-:Y:S01]  /*0e00*/  BAR.SYNC.DEFER_BLOCKING 0x0 ;  /* 0x0000000000007b1d */ /* 0x000fe20000010000 */
[----:B------:R-:W-:-:S04]  /*0e10*/  SHF.R.U32.HI R35, RZ, 0x5, R0 ;  /* 0x00000005ff237819 */ /* 0x000fc80000011600 */
[----:B------:R-:W-:Y:S01]  /*0e20*/  SGXT.U32 R35, R35, 0x2 ;  /* 0x000000022323781a */ /* 0x000fe20000000000 */
[----:B0-----:R-:W0:Y:S01]  /*0e30*/  LDCU UR7, c[0x0][0x3a8] ;  /* 0x00007500ff0777ac */ /* 0x001e220008000800 */
[----:B------:R-:W-:Y:S01]  /*0e40*/  LDTM.16dp32bit_t0_t15.x16 R4, tmem[UR14+0x100000] ;  /* 0x1000000e000479ee */ /* 0x000fe20008a00000 */
[----:B------:R-:W0:Y:S01]  /*0e50*/  LDTM.16dp32bit_t16_t31.x16 R4, tmem[UR14+0x100010] ;  /* 0x1000100e000479ee */ /* 0x000e220008a20000 */
[----:B------:R-:W1:Y:S01]  /*0e60*/  LDCU.64 UR26, c[0x0][0x3d0] ;  /* 0x00007a00ff1a77ac */ /* 0x000e620008000a00 */
[----:B------:R-:W2:Y:S01]  /*0e70*/  @!P1 SYNCS.CCTL.IV [UR13+0xc00] ;  /* 0x000c0000ff0099b1 */ /* 0x000ea2000800000d */
[----:B------:R-:W-:Y:S01]  /*0e80*/  NOP ;  /* 0x0000000000007918 */ /* 0x000fe20000000000 */
[----:B-1----:R-:W-:Y:S01]  /*0e90*/  UIMAD UR4, UR9, UR26, URZ ;  /* 0x0000001a090472a4 */ /* 0x002fe2000f8e02ff */
[----:B0-----:R-:W-:Y:S01]  /*0ea0*/  FMUL R22, R4, UR7 ;  /* 0x0000000704167c20 */ /* 0x001fe20008400000 */
[----:B------:R-:W-:Y:S01]  /*0eb0*/  FMUL R23, R5, UR7 ;  /* 0x0000000705177c20 */ /* 0x000fe20008400000 */
[----:B------:R-:W-:Y:S01]  /*0ec0*/  FMUL R24, R6, UR7 ;  /* 0x0000000706187c20 */ /* 0x000fe20008400000 */
[----:B------:R-:W-:Y:S01]  /*0ed0*/  FMUL R25, R7, UR7 ;  /* 0x0000000707197c20 */ /* 0x000fe20008400000 */
[----:B------:R-:W-:Y:S01]  /*0ee0*/  FMUL R34, R8, UR7 ;  /* 0x0000000708227c20 */ /* 0x000fe20008400000 */
[----:B------:R-:W-:-:S02]  /*0ef0*/  USHF.L.U32 UR6, UR4, 0x1, URZ ;  /* 0x0000000104067899 */ /* 0x000fc400080006ff */
[----:B------:R-:W-:Y:S01]  /*0f00*/  FMNMX3 R24, R22, R23, R24, !PT ;  /* 0x0000001716187276 */ /* 0x000fe20007800018 */
[----:B------:R-:W-:Y:S01]  /*0f10*/  FMUL R22, R9, UR7 ;  /* 0x0000000709167c20 */ /* 0x000fe20008400000 */
[----:B------:R-:W-:Y:S01]  /*0f20*/  FMUL R23, R10, UR7 ;  /* 0x000000070a177c20 */ /* 0x000fe20008400000 */
[----:B------:R-:W-:Y:S01]  /*0f30*/  UIMAD.WIDE UR4, UR4, 0x2, URZ ;  /* 0x00000002040478a5 */ /* 0x000fe2000f8e02ff */
[----:B------:R-:W-:Y:S01]  /*0f40*/  FMNMX3 R34, R24, R25, R34, !PT ;  /* 0x0000001918227276 */ /* 0x000fe20007800022 */
[----:B------:R-:W-:Y:S01]  /*0f50*/  FMUL R24, R11, UR7 ;  /* 0x000000070b187c20 */ /* 0x000fe20008400000 */
[----:B------:R-:W-:Y:S02]  /*0f60*/  FMUL R25, R12, UR7 ;  /* 0x000000070c197c20 */ /* 0x000fe40008400000 */
[----:B------:R-:W-:Y:S01]  /*0f70*/  FMNMX3 R34, R34, R22, R23, !PT ;  /* 0x0000001622227276 */ /* 0x000fe20007800017 */
[----:B------:R-:W-:Y:S01]  /*0f80*/  FMUL R22, R13, UR7 ;  /* 0x000000070d167c20 */ /* 0x000fe20008400000 */
[----:B------:R-:W-:-:S02]  /*0f90*/  FMUL R23, R14, UR7 ;  /* 0x000000070e177c20 */ /* 0x000fc40008400000 */
[----:B------:R-:W-:Y:S01]  /*0fa0*/  FMNMX3 R34, R34, R24, R25, !PT ;  /* 0x0000001822227276 */ /* 0x000fe20007800019 */
[----:B------:R-:W-:Y:S01]  /*0fb0*/  FMUL R24, R15, UR7 ;  /* 0x000000070f187c20 */ /* 0x000fe20008400000 */
[----:B------:R-:W-:Y:S02]  /*0fc0*/  FMUL R25, R16, UR7 ;  /* 0x0000000710197c20 */ /* 0x000fe40008400000 */
[----:B------:R-:W-:Y:S01]  /*0fd0*/  FMNMX3 R34, R34, R22, R23, !PT ;  /* 0x0000001622227276 */ /* 0x000fe20007800017 */
[----:B------:R-:W-:Y:S01]  /*0fe0*/  FMUL R22, R17, UR7 ;  /* 0x0000000711167c20 */ /* 0x000fe20008400000 */
[----:B------:R-:W-:Y:S02]  /*0ff0*/  FMUL R23, R18, UR7 ;  /* 0x0000000712177c20 */ /* 0x000fe40008400000 */
[----:B------:R-:W-:Y:S01]  /*1000*/  FMNMX3 R25, R34, R24, R25, !PT ;  /* 0x0000001822197276 */ /* 0x000fe20007800019 */
[----:B------:R-:W-:Y:S01]  /*1010*/  FMUL R24, R19, UR7 ;  /* 0x0000000713187c20 */ /* 0x000fe20008400000 */
[----:B------:R-:W0:Y:S02]  /*1020*/  LDC R34, c[0x0][0x3d8] ;  /* 0x0000f600ff227b82 */ /* 0x000e240000000800 */
[----:B------:R-:W-:-:S04]  /*1030*/  FMNMX3 R23, R25, R22, R23, !PT ;  /* 0x0000001619177276 */ /* 0x000fc80007800017 */
[----:B------:R-:W-:Y:S02]  /*1040*/  FMNMX R36, R24, R23, !PT ;  /* 0x0000001718247209 */ /* 0x000fe40007800000 */
[----:B------:R-:W1:Y:S03]  /*1050*/  LDC.64 R24, c[0x0][0x390] ;  /* 0x0000e400ff187b82 */ /* 0x000e660000000a00 */
[----:B------:R-:W3:Y:S01]  /*1060*/  SHFL.BFLY PT, R23, R36, 0x10, 0x1f ;  /* 0x0e001f0024177f89 */ /* 0x000ee200000e0000 */
[----:B0-----:R-:W-:Y:S01]  /*1070*/  IMAD R35, R35, R34, RZ ;  /* 0x0000002223237224 */ /* 0x001fe200078e02ff */
[----:B---3--:R-:W-:Y:S02]  /*1080*/  FMNMX3 R22, R36, -INF , R23, !PT ;  /* 0xff80000024167876 */ /* 0x008fe40007800017 */
[----:B------:R-:W-:-:S03]  /*1090*/  LOP3.LUT R23, R0, 0x1f, RZ, 0xc0, !PT ;  /* 0x0000001f00177812 */ /* 0x000fc600078ec0ff */
[--C-:B------:R-:W-:Y:S01]  /*10a0*/  FFMA R4, R4, UR7, -R22.reuse ;  /* 0x0000000704047c23 */ /* 0x100fe20008000816 */
[--C-:B------:R-:W-:Y:S01]  /*10b0*/  FFMA R5, R5, UR7, -R22.reuse ;  /* 0x0000000705057c23 */ /* 0x100fe20008000816 */
[----:B------:R-:W-:Y:S02]  /*10c0*/  IMAD R23, R23, UR27, RZ ;  /* 0x0000001b17177c24 */ /* 0x000fe4000f8e02ff */
[--C-:B------:R-:W-:Y:S01]  /*10d0*/  FFMA R6, R6, UR7, -R22.reuse ;  /* 0x0000000706067c23 */ /* 0x100fe20008000816 */
[----:B------:R-:W-:Y:S01]  /*10e0*/  FMUL R4, R4, 1.4426950216293334961 ;  /* 0x3fb8aa3b04047820 */ /* 0x000fe20000400000 */
[----:B------:R-:W-:Y:S01]  /*10f0*/  FMUL R42, R5, 1.4426950216293334961 ;  /* 0x3fb8aa3b052a7820 */ /* 0x000fe20000400000 */
[--C-:B------:R-:W-:Y:S01]  /*1100*/  FFMA R7, R7, UR7, -R22.reuse ;  /* 0x0000000707077c23 */ /* 0x100fe20008000816 */
[----:B------:R-:W-:Y:S01]  /*1110*/  FMUL R6, R6, 1.4426950216293334961 ;  /* 0x3fb8aa3b06067820 */ /* 0x000fe20000400000 */
[C---:B------:R-:W-:Y:S01]  /*1120*/  SHF.L.U32 R37, R23.reuse, 0x1, RZ ;  /* 0x0000000117257819 */ /* 0x040fe200000006ff */
[----:B------:R-:W-:Y:S01]  /*1130*/  IMAD.HI R36, R23, 0x2, RZ ;  /* 0x0000000217247827 */ /* 0x000fe200078e02ff */
[----:B------:R-:W-:Y:S03]  /*1140*/  MUFU.EX2 R4, R4 ;  /* 0x0000000400047308 */ /* 0x000fe60000000800 */
[----:B------:R-:W-:Y:S01]  /*1150*/  FMUL R7, R7, 1.4426950216293334961 ;  /* 0x3fb8aa3b07077820 */ /* 0x000fe20000400000 */
[--C-:B------:R-:W-:Y:S01]  /*1160*/  FFMA R8, R8, UR7, -R22.reuse ;  /* 0x0000000708087c23 */ /* 0x100fe20008000816 */
[----:B------:R-:W-:Y:S01]  /*1170*/  LEA R5, R34, R35, 0x2 ;  /* 0x0000002322057211 */ /* 0x000fe200078e10ff */
[----:B------:R-:W-:Y:S01]  /*1180*/  FFMA R9, R9, UR7, -R22 ;  /* 0x0000000709097c23 */ /* 0x000fe20008000816 */
[----:B-1----:R-:W-:Y:S01]  /*1190*/  IADD3 R44, P4, P5, R37, UR6, R24 ;  /* 0x00000006252c7c10 */ /* 0x002fe2000fd9e018 */
[----:B------:R-:W0:Y:S01]  /*11a0*/  MUFU.EX2 R23, R42 ;  /* 0x0000002a00177308 */ /* 0x000e220000000800 */
[----:B------:R-:W-:Y:S01]  /*11b0*/  FMUL R8, R8, 1.4426950216293334961 ;  /* 0x3fb8aa3b08087820 */ /* 0x000fe20000400000 */
[----:B------:R-:W-:Y:S01]  /*11c0*/  FMUL R9, R9, 1.4426950216293334961 ;  /* 0x3fb8aa3b09097820 */ /* 0x000fe20000400000 */
[----:B------:R-:W-:Y:S01]  /*11d0*/  FFMA R10, R10, UR7, -R22 ;  /* 0x000000070a0a7c23 */ /* 0x000fe20008000816 */
[----:B------:R-:W-:Y:S01]  /*11e0*/  IMAD R37, R34, 0x4, R5 ;  /* 0x0000000422257824 */ /* 0x000fe200078e0205 */
[----:B------:R-:W-:-:S02]  /*11f0*/  IADD3.X R46, PT, PT, R36, UR5, R25, P4, P5 ;  /* 0x00000005242e7c10 */ /* 0x000fc4000a7ea419 */
[-C--:B------:R-:W-:Y:S01]  /*1200*/  LEA R38, P4, R5, R44.reuse, 0x1 ;  /* 0x0000002c05267211 */ /* 0x080fe200078808ff */
[----:B------:R-:W1:Y:S01]  /*1210*/  MUFU.EX2 R6, R6 ;  /* 0x0000000600067308 */ /* 0x000e620000000800 */
[----:B------:R-:W-:Y:S01]  /*1220*/  FMUL R10, R10, 1.4426950216293334961 ;  /* 0x3fb8aa3b0a0a7820 */ /* 0x000fe20000400000 */
[--C-:B------:R-:W-:Y:S01]  /*1230*/  FFMA R11, R11, UR7, -R22.reuse ;  /* 0x000000070b0b7c23 */ /* 0x100fe20008000816 */
[----:B------:R-:W-:Y:S02]  /*1240*/  LEA R40, P5, R35, R44, 0x1 ;  /* 0x0000002c23287211 */ /* 0x000fe400078a08ff */
[----:B------:R-:W-:Y:S02]  /*1250*/  LEA R24, R34, R37, 0x2 ;  /* 0x0000002522187211 */ /* 0x000fe400078e10ff */
[-C--:B------:R-:W-:Y:S01]  /*1260*/  LEA.HI.X.SX32 R39, R5, R46.reuse, 0x1, P4 ;  /* 0x0000002e05277211 */ /* 0x080fe200020f0eff */
[----:B------:R-:W3:Y:S01]  /*1270*/  MUFU.EX2 R7, R7 ;  /* 0x0000000700077308 */ /* 0x000ee20000000800 */
[----:B0-----:R-:W-:Y:S01]  /*1280*/  FADD R5, R4, R23 ;  /* 0x0000001704057221 */ /* 0x001fe20000000000 */
[----:B------:R-:W-:Y:S01]  /*1290*/  FMUL R11, R11, 1.4426950216293334961 ;  /* 0x3fb8aa3b0b0b7820 */ /* 0x000fe20000400000 */
[----:B------:R-:W-:Y:S01]  /*12a0*/  FFMA R12, R12, UR7, -R22 ;  /* 0x000000070c0c7c23 */ /* 0x000fe20008000816 */
[----:B------:R-:W-:-:S02]  /*12b0*/  LEA.HI.X.SX32 R41, R35, R46, 0x1, P5 ;  /* 0x0000002e23297211 */ /* 0x000fc400028f0eff */
[-C--:B------:R-:W-:Y:S02]  /*12c0*/  LEA R36, P5, R37, R44.reuse, 0x1 ;  /* 0x0000002c25247211 */ /* 0x080fe400078a08ff */
[----:B------:R-:W0:Y:S01]  /*12d0*/  MUFU.EX2 R8, R8 ;  /* 0x0000000800087308 */ /* 0x000e220000000800 */
[----:B------:R-:W-:Y:S01]  /*12e0*/  LEA R34, P6, R24, R44, 0x1 ;  /* 0x0000002c18227211 */ /* 0x000fe200078c08ff */
[----:B-1----:R-:W-:Y:S01]  /*12f0*/  FADD R44, R6, R5 ;  /* 0x00000005062c7221 */ /* 0x002fe20000000000 */
[--C-:B------:R-:W-:Y:S01]  /*1300*/  FFMA R13, R13, UR7, -R22.reuse ;  /* 0x000000070d0d7c23 */ /* 0x100fe20008000816 */
[--C-:B------:R-:W-:Y:S01]  /*1310*/  FFMA R15, R15, UR7, -R22.reuse ;  /* 0x000000070f0f7c23 */ /* 0x100fe20008000816 */
[--C-:B------:R-:W-:Y:S01]  /*1320*/  FFMA R16, R16, UR7, -R22.reuse ;  /* 0x0000000710107c23 */ /* 0x100fe20008000816 */
[--C-:B------:R-:W-:Y:S01]  /*1330*/  FFMA R14, R14, UR7, -R22.reuse ;  /* 0x000000070e0e7c23 */ /* 0x100fe20008000816 */
[----:B------:R-:W-:Y:S01]  /*1340*/  FFMA R17, R17, UR7, -R22 ;  /* 0x0000000711117c23 */ /* 0x000fe20008000816 */
[----:B------:R-:W1:Y:S01]  /*1350*/  MUFU.EX2 R9, R9 ;  /* 0x0000000900097308 */ /* 0x000e620000000800 */
[----:B------:R-:W-:Y:S01]  /*1360*/  FMUL R12, R12, 1.4426950216293334961 ;  /* 0x3fb8aa3b0c0c7820 */ /* 0x000fe20000400000 */
[----:B---3--:R-:W-:Y:S01]  /*1370*/  FADD R5, R7, R44 ;  /* 0x0000002c07057221 */ /* 0x008fe20000000000 */
[----:B------:R-:W-:Y:S01]  /*1380*/  FFMA R19, R19, UR7, -R22 ;  /* 0x0000000713137c23 */ /* 0x000fe20008000816 */
[----:B------:R-:W-:-:S02]  /*1390*/  PRMT R42, RZ, 0x7610, R42 ;  /* 0x00007610ff2a7816 */ /* 0x000fc4000000002a */
[----:B------:R-:W-:Y:S02]  /*13a0*/  PRMT R25, RZ, 0x7610, R25 ;  /* 0x00007610ff197816 */ /* 0x000fe40000000019 */
[----:B------:R-:W3:Y:S01]  /*13b0*/  MUFU.EX2 R10, R10 ;  /* 0x0000000a000a7308 */ /* 0x000ee20000000800 */
[----:B------:R-:W-:Y:S01]  /*13c0*/  FMUL R13, R13, 1.4426950216293334961 ;  /* 0x3fb8aa3b0d0d7820 */ /* 0x000fe20000400000 */
[----:B------:R-:W-:Y:S01]  /*13d0*/  FMUL R43, R15, 1.4426950216293334961 ;  /* 0x3fb8aa3b0f2b7820 */ /* 0x000fe20000400000 */
[----:B------:R-:W-:Y:S01]  /*13e0*/  FMUL R15, R16, 1.4426950216293334961 ;  /* 0x3fb8aa3b100f7820 */ /* 0x000fe20000400000 */
[----:B------:R-:W-:-:S04]  /*13f0*/  F2FP.BF16.F32.PACK_AB R4, R23, R4 ;  /* 0x000000041704723e */ /* 0x000fc800000010ff */
[----:B------:R-:W4:Y:S01]  /*1400*/  MUFU.EX2 R11, R11 ;  /* 0x0000000b000b7308 */ /* 0x000f220000000800 */
[----:B0-----:R-:W-:Y:S01]  /*1410*/  FADD R16, R8, R5 ;  /* 0x0000000508107221 */ /* 0x001fe20000000000 */
[----:B------:R-:W-:Y:S01]  /*1420*/  FMUL R14, R14, 1.4426950216293334961 ;  /* 0x3fb8aa3b0e0e7820 */ /* 0x000fe20000400000 */
[-C--:B------:R-:W-:Y:S02]  /*1430*/  LEA.HI.X.SX32 R37, R37, R46.reuse, 0x1, P5 ;  /* 0x0000002e25257211 */ /* 0x080fe400028f0eff */
[----:B------:R-:W-:-:S03]  /*1440*/  LEA.HI.X.SX32 R35, R24, R46, 0x1, P6 ;  /* 0x0000002e18237211 */ /* 0x000fc600030f0eff */
[----:B------:R-:W0:Y:S01]  /*1450*/  MUFU.EX2 R12, R12 ;  /* 0x0000000c000c7308 */ /* 0x000e220000000800 */
[----:B-1----:R-:W-:Y:S01]  /*1460*/  FADD R5, R9, R16 ;  /* 0x0000001009057221 */ /* 0x002fe20000000000 */
[----:B------:R-:W-:Y:S01]  /*1470*/  FMUL R44, R17, 1.4426950216293334961 ;  /* 0x3fb8aa3b112c7820 */ /* 0x000fe20000400000 */
[----:B------:R-:W-:Y:S01]  /*1480*/  PRMT R24, RZ, 0x7610, R24 ;  /* 0x00007610ff187816 */ /* 0x000fe20000000018 */
[----:B------:R1:W5:Y:S04]  /*1490*/  @P2 LDG.E.U16 R42, desc[UR24][R40.64] ;  /* 0x00000018282a2981 */ /* 0x000368000c1e1500 */
[----:B------:R-:W0:Y:S01]  /*14a0*/  MUFU.EX2 R13, R13 ;  /* 0x0000000d000d7308 */ /* 0x000e220000000800 */
[----:B---3--:R-:W-:Y:S01]  /*14b0*/  FADD R16, R10, R5 ;  /* 0x000000050a107221 */ /* 0x008fe20000000000 */
[----:B------:R-:W-:Y:S01]  /*14c0*/  FFMA R5, R18, UR7, -R22 ;  /* 0x0000000712057c23 */ /* 0x000fe20008000816 */
[----:B------:R-:W-:Y:S01]  /*14d0*/  PRMT R23, RZ, 0x7610, R23 ;  /* 0x00007610ff177816 */ /* 0x000fe20000000017 */
[----:B------:R1:W5:Y:S04]  /*14e0*/  @P2 LDG.E.U16 R24, desc[UR24][R36.64] ;  /* 0x0000001824182981 */ /* 0x000368000c1e1500 */
[----:B------:R-:W3:Y:S01]  /*14f0*/  MUFU.EX2 R14, R14 ;  /* 0x0000000e000e7308 */ /* 0x000ee20000000800 */
[----:B----4-:R-:W-:Y:S01]  /*1500*/  FADD R45, R11, R16 ;  /* 0x000000100b2d7221 */ /* 0x010fe20000000000 */
[----:B------:R-:W-:Y:S01]  /*1510*/  FMUL R17, R5, 1.4426950216293334961 ;  /* 0x3fb8aa3b05117820 */ /* 0x000fe20000400000 */
[----:B------:R1:W5:Y:S05]  /*1520*/  @P2 LDG.E.U16 R25, desc[UR24][R38.64] ;  /* 0x0000001826192981 */ /* 0x00036a000c1e1500 */
[----:B------:R-:W4:Y:S01]  /*1530*/  MUFU.EX2 R43, R43 ;  /* 0x0000002b002b7308 */ /* 0x000f220000000800 */
[----:B0-----:R-:W-:Y:S01]  /*1540*/  FADD R16, R12, R45 ;  /* 0x0000002d0c107221 */ /* 0x001fe20000000000 */
[----:B------:R1:W5:Y:S06]  /*1550*/  @P2 LDG.E.U16 R23, desc[UR24][R34.64] ;  /* 0x0000001822172981 */ /* 0x00036c000c1e1500 */
[----:B------:R-:W0:Y:S01]  /*1560*/  MUFU.EX2 R15, R15 ;  /* 0x0000000f000f7308 */ /* 0x000e220000000800 */
[----:B------:R-:W-:Y:S01]  /*1570*/  FADD R5, R13, R16 ;  /* 0x000000100d057221 */ /* 0x000fe20000000000 */
[----:B------:R-:W-:-:S06]  /*1580*/  FMUL R16, R19, 1.4426950216293334961 ;  /* 0x3fb8aa3b13107820 */ /* 0x000fcc0000400000 */
[----:B------:R-:W0:Y:S01]  /*1590*/  MUFU.EX2 R18, R44 ;  /* 0x0000002c00127308 */ /* 0x000e220000000800 */
[----:B---3--:R-:W-:-:S07]  /*15a0*/  FADD R46, R14, R5 ;  /* 0x000000050e2e7221 */ /* 0x008fce0000000000 */
[----:B------:R-:W3:Y:S01]  /*15b0*/  MUFU.EX2 R17, R17 ;  /* 0x0000001100117308 */ /* 0x000ee20000000800 */
[----:B----4-:R-:W-:-:S07]  /*15c0*/  FADD R46, R43, R46 ;  /* 0x0000002e2b2e7221 */ /* 0x010fce0000000000 */
[----:B------:R-:W4:Y:S01]  /*15d0*/  MUFU.EX2 R16, R16 ;  /* 0x0000001000107308 */ /* 0x000f220000000800 */
[----:B0-----:R-:W-:Y:S01]  /*15e0*/  FADD R19, R15, R46 ;  /* 0x0000002e0f137221 */ /* 0x001fe20000000000 */
[----:B------:R-:W-:-:S03]  /*15f0*/  F2FP.BF16.F32.PACK_AB R5, R7, R6 ;  /* 0x000000060705723e */ /* 0x000fc600000010ff */
[----:B------:R-:W-:Y:S01]  /*1600*/  FADD R44, R18, R19 ;  /* 0x00000013122c7221 */ /* 0x000fe20000000000 */
[----:B------:R-:W-:-:S03]  /*1610*/  F2FP.BF16.F32.PACK_AB R6, R9, R8 ;  /* 0x000000080906723e */ /* 0x000fc600000010ff */
[----:B---3--:R-:W-:Y:S01]  /*1620*/  FADD R9, R17, R44 ;  /* 0x0000002c11097221 */ /* 0x008fe20000000000 */
[----:B------:R-:W-:-:S03]  /*1630*/  F2FP.BF16.F32.PACK_AB R8, R13, R12 ;  /* 0x0000000c0d08723e */ /* 0x000fc600000010ff */
[----:B----4-:R-:W-:Y:S01]  /*1640*/  FADD R13, R16, R9 ;  /* 0x00000009100d7221 */ /* 0x010fe20000000000 */
[----:B------:R-:W-:Y:S02]  /*1650*/  F2FP.BF16.F32.PACK_AB R7, R11, R10 ;  /* 0x0000000a0b07723e */ /* 0x000fe400000010ff */
[----:B------:R-:W-:Y:S02]  /*1660*/  F2FP.BF16.F32.PACK_AB R9, R43, R14 ;  /* 0x0000000e2b09723e */ /* 0x000fe400000010ff */
[----:B------:R1:W0:Y:S01]  /*1670*/  SHFL.BFLY PT, R12, R13, 0x10, 0x1f ;  /* 0x0e001f000d0c7f89 */ /* 0x00022200000e0000 */
[----:B------:R-:W-:Y:S01]  /*1680*/  F2FP.BF16.F32.PACK_AB R10, R18, R15 ;  /* 0x0000000f120a723e */ /* 0x000fe200000010ff */
[----:B------:R-:W-:Y:S01]  /*1690*/  FADD R14, -R22, -INF ;  /* 0xff800000160e7421 */ /* 0x000fe20000000100 */
[----:B------:R-:W-:Y:S01]  /*16a0*/  F2FP.BF16.F32.PACK_AB R11, R16, R17 ;  /* 0x00000011100b723e */ /* 0x000fe200000010ff */
[----:B--2---:R-:W-:Y:S06]  /*16b0*/  @!P2 BRA `(.L_x_9) ;  /* 0x000000000008a947 */ /* 0x004fec0003800000 */
[----:B------:R2:W-:Y:S01]  /*16c0*/  STTM.16dp32bit_t0_t15.x8 tmem[UR14+0x10], R4 ;  /* 0x00001004000079ed */ /* 0x0005e2000898000e */
[----:B------:R2:W-:Y:S02]  /*16d0*/  STTM.16dp32bit_t16_t31.x8 tmem[UR14+0x18], R4 ;  /* 0x00001804000079ed */ /* 0x0005e400089a000e */
.L_x_9:
[----:B-----5:R3:W-:Y:S01]  /*16e0*/  STS.U16 [R21+UR13+0x800], R42 ;  /* 0x0008002a15007988 */ /* 0x0207e2000800040d */
[----:B------:R-:W-:Y:S01]  /*16f0*/  FMUL R14, R14, 1.4426950216293334961 ;  /* 0x3fb8aa3b0e0e7820 */ /* 0x000fe20000400000 */
[----:B------:R-:W-:Y:S02]  /*1700*/  UIADD3 UR16, UPT, UPT, UR16, -0x20, URZ ;  /* 0xffffffe010107890 */ /* 0x000fe4000fffe0ff */
[----:B------:R3:W-:Y:S03]  /*1710*/  STS.U16 [R21+UR13+0xa00], R24 ;  /* 0x000a001815007988 */ /* 0x0007e6000800040d */
[----:B------:R-:W4:Y:S01]  /*1720*/  MUFU.EX2 R14, R14 ;  /* 0x0000000e000e7308 */ /* 0x000f220000000800 */
[----:B------:R3:W-:Y:S04]  /*1730*/  STS.U16 [R2+UR13+0x900], R25 ;  /* 0x0009001902007988 */ /* 0x0007e8000800040d */
[----:B------:R3:W-:Y:S01]  /*1740*/  STS.U16 [R2+UR13+0xb00], R23 ;  /* 0x000b001702007988 */ /* 0x0007e2000800040d */
[----:B------:R-:W1:Y:S02]  /*1750*/  FENCE.VIEW.ASYNC.T ;  /* 0x00000000000073c6 */ /* 0x000e640000000200 */
[----:B-1----:R-:W-:Y:S06]  /*1760*/  BAR.SYNC.DEFER_BLOCKING 0x0 ;  /* 0x0000000000007b1d */ /* 0x002fec0000010000 */
[----:B--2---:R-:W1:Y:S01]  /*1770*/  LDTM.16dp32bit_t0_t15.x8 R4, tmem[UR14] ;  /* 0x0000000e000479ee */ /* 0x004e620008980000 */
[----:B------:R-:W2:Y:S01]  /*1780*/  LDTM.16dp32bit_t16_t31.x8 R4, tmem[UR14+0x8] ;  /* 0x0000080e000479ee */ /* 0x000ea200089a0000 */
[----:B------:R-:W-:Y:S01]  /*1790*/  NOP ;  /* 0x0000000000007918 */ /* 0x000fe20000000000 */
[----:B---34-:R-:W-:Y:S05]  /*17a0*/  @!P2 BRA `(.L_x_10) ;  /* 0x000000000028a947 */ /* 0x018fea0003800000 */
[C---:B-12---:R-:W-:Y:S01]  /*17b0*/  FMUL R4, R14.reuse, R4 ;  /* 0x000000040e047220 */ /* 0x046fe20000400000 */
[C---:B------:R-:W-:Y:S01]  /*17c0*/  FMUL R5, R14.reuse, R5 ;  /* 0x000000050e057220 */ /* 0x040fe20000400000 */
[C---:B------:R-:W-:Y:S01]  /*17d0*/  FMUL R6, R14.reuse, R6 ;  /* 0x000000060e067220 */ /* 0x040fe20000400000 */
[C---:B------:R-:W-:Y:S01]  /*17e0*/  FMUL R7, R14.reuse, R7 ;  /* 0x000000070e077220 */ /* 0x040fe20000400000 */
[C---:B------:R-:W-:Y:S01]  /*17f0*/  FMUL R8, R14.reuse, R8 ;  /* 0x000000080e087220 */ /* 0x040fe20000400000 */
[C---:B------:R-:W-:Y:S01]  /*1800*/  FMUL R9, R14.reuse, R9 ;  /* 0x000000090e097220 */ /* 0x040fe20000400000 */
[C---:B------:R-:W-:Y:S01]  /*1810*/  FMUL R10, R14.reuse, R10 ;  /* 0x0000000a0e0a7220 */ /* 0x040fe20000400000 */
[----:B------:R-:W-:-:S04]  /*1820*/  FMUL R11, R14, R11 ;  /* 0x0000000b0e0b7220 */ /* 0x000fc80000400000 */
[----:B------:R3:W-:Y:S01]  /*1830*/  STTM.16dp32bit_t0_t15.x8 tmem[UR14], R4 ;  /* 0x00000004000079ed */ /* 0x0007e2000898000e */
[----:B------:R3:W-:Y:S02]  /*1840*/  STTM.16dp32bit_t16_t31.x8 tmem[UR14+0x8], R4 ;  /* 0x00000804000079ed */ /* 0x0007e400089a000e */
.L_x_10:
[----:B--2---:R-:W2:Y:S02]  /*1850*/  FENCE.VIEW.ASYNC.T ;  /* 0x00000000000073c6 */ /* 0x004ea40000000200 */
[----:B--2---:R-:W-:Y:S01]  /*1860*/  BAR.SYNC.DEFER_BLOCKING 0x0 ;  /* 0x0000000000007b1d */ /* 0x004fe20000010000 */
[----:B0-----:R-:W-:Y:S01]  /*1870*/  FADD R13, R13, R12 ;  /* 0x0000000c0d0d7221 */ /* 0x001fe20000000000 */
[----:B------:R-:W-:Y:S02]  /*1880*/  UISETP.GE.AND UP1, UPT, UR16, 0x1, UPT ;  /* 0x000000011000788c */ /* 0x000fe4000bf26270 */
[----:B------:R-:W-:Y:S01]  /*1890*/  UIADD3 UR17, UPT, UPT, UR12, 0x10, URZ ;  /* 0x000000100c117890 */ /* 0x000fe2000fffe0ff */
[----:B------:R-:W-:Y:S01]  /*18a0*/  FADD R13, R14, R13 ;  /* 0x0000000d0e0d7221 */ /* 0x000fe20000000000 */
[----:B------:R0:W-:Y:S06]  /*18b0*/  MEMBAR.ALL.CTA ;  /* 0x0000000000007992 */ /* 0x0001ec0000008000 */
[----:B0-----:R-:W0:Y:S02]  /*18c0*/  FENCE.VIEW.ASYNC.S ;  /* 0x00000000000073c6 */ /* 0x001e240000000000 */
[----:B0-----:R-:W-:Y:S06]  /*18d0*/  BAR.SYNC.DEFER_BLOCKING 0x0 ;  /* 0x0000000000007b1d */ /* 0x001fec0000010000 */
[----:B------:R-:W-:Y:S05]  /*18e0*/  @!P3 BRA `(.L_x_11) ;  /* 0x000000000050b947 */ /* 0x000fea0003800000 */
[----:B------:R-:W-:Y:S01]  /*18f0*/  UIADD3 UR4, UPT, UPT, UR13, 0x800, URZ ;  /* 0x000008000d047890 */ /* 0x000fe2000fffe0ff */
[----:B------:R-:W-:Y:S01]  /*1900*/  UMOV UR10, 0xfffffffe ;  /* 0xfffffffe000a7882 */ /* 0x000fe20000000000 */
[----:B------:R-:W-:Y:S02]  /*1910*/  UMOV UR11, 0x7fffbfdf ;  /* 0x7fffbfdf000b7882 */ /* 0x000fe40000000000 */
[----:B------:R-:W-:Y:S01]  /*1920*/  USHF.R.U32.HI UR4, URZ, 0x4, UR4 ;  /* 0x00000004ff047899 */ /* 0x000fe20008011604 */
[----:B------:R-:W-:Y:S01]  /*1930*/  UMOV UR7, URZ ;  /* 0x000000ff00077c82 */ /* 0x000fe20008000000 */
[----:B------:R-:W-:Y:S02]  /*1940*/  UIADD3 UR18, UPT, UPT, UR12, 0x18, URZ ;  /* 0x000000180c127890 */ /* 0x000fe4000fffe0ff */
[----:B------:R-:W-:Y:S01]  /*1950*/  USGXT.U32 UR6, UR4, 0xe ;  /* 0x0000000e0406789a */ /* 0x000fe20008000000 */
[----:B------:R-:W-:Y:S01]  /*1960*/  UMOV UR22, 0x0 ;  /* 0x0000000000167882 */ /* 0x000fe20000000000 */
[----:B------:R-:W-:-:S02]  /*1970*/  UMOV UR23, 0x4040490 ;  /* 0x0404049000177882 */ /* 0x000fc40000000000 */
[----:B------:R-:W-:Y:S01]  /*1980*/  UIADD3.64 UR10, UPT, UPT, UR6, -UR10, URZ ;  /* 0x8000000a060a7297 */ /* 0x000fe2000fffe0ff */
[----:B------:R-:W-:Y:S01]  /*1990*/  UMOV UR4, UR15 ;  /* 0x0000000f00047c82 */ /* 0x000fe20008000000 */
[----:B------:R-:W-:Y:S01]  /*19a0*/  UMOV UR5, URZ ;  /* 0x000000ff00057c82 */ /* 0x000fe20008000000 */
[----:B------:R-:W-:Y:S01]  /*19b0*/  UMOV UR7, 0x80004020 ;  /* 0x8000402000077882 */ /* 0x000fe20000000000 */
[----:B------:R-:W-:Y:S01]  /*19c0*/  UMOV UR28, 0x0 ;  /* 0x00000000001c7882 */ /* 0x000fe20000000000 */
[----:B------:R-:W-:Y:S01]  /*19d0*/  UMOV UR29, 0x4040490 ;  /* 0x04040490001d7882 */ /* 0x000fe20000000000 */
[----:B------:R-:W-:Y:S01]  /*19e0*/  UMOV UR4, UR4 ;  /* 0x0000000400047c82 */ /* 0x000fe20008000000 */
[----:B------:R0:W-:Y:S02]  /*19f0*/  UTCHMMA tmem[UR17], gdesc[UR6], tmem[UR12], tmem[UR22], idesc[UR23], UPT ;  /* 0x00ff1606110079ea */ /* 0x0001e4000b80000c */
[----:B------:R0:W-:Y:S01]  /*1a00*/  UTCHMMA tmem[UR18], gdesc[UR10], tmem[UR12], tmem[UR28], idesc[UR29], UPT ;  /* 0x00ff1c0a120079ea */ /* 0x0001e2000b80000c */
[----:B------:R0:W-:Y:S01]  /*1a10*/  UTCBAR [UR4], URZ ;  /* 0x000000ff040073e9 */ /* 0x0001e200080000ff */
[----:B------:R-:W-:Y:S01]  /*1a20*/  NOP ;  /* 0x0000000000007918 */ /* 0x000fe20000000000 */
.L_x_11:
[----:B------:R-:W-:Y:S01]  /*1a30*/  FSEL R22, R22, -INF , P2 ;  /* 0xff80000016167808 */ /* 0x000fe20001000000 */
[----:B0-----:R-:W-:Y:S01]  /*1a40*/  UMOV UR6, URZ ;  /* 0x000000ff00067c82 */ /* 0x001fe20008000000 */
[----:B------:R-:W-:Y:S01]  /*1a50*/  FSEL R23, R13, 1, P2 ;  /* 0x3f8000000d177808 */ /* 0x000fe20001000000 */
[----:B------:R-:W-:Y:S06]  /*1a60*/  BRA.U !UP1, `(.L_x_12) ;  /* 0x0000000d09a87547 */ /* 0x000fec000b800000 */
[----:B------:R-:W-:Y:S01]  /*1a70*/  UIADD3 UR4, UPT, UPT, UR13, 0x1000, URZ ;  /* 0x000010000d047890 */ /* 0x000fe2000fffe0ff */
[----:B------:R-:W-:Y:S01]  /*1a80*/  SHF.L.U32 R25, R3, 0x5, RZ ;  /* 0x0000000503197819 */ /* 0x000fe200000006ff */
[----:B------:R-:W-:Y:S01]  /*1a90*/  USHF.L.U32 UR27, UR27, 0x5, URZ ;  /* 0x000000051b1b7899 */ /* 0x000fe200080006ff */
[----:B------:R-:W-:Y:S01]  /*1aa0*/  HFMA2 R42, -RZ, RZ, 0, 0 ;  /* 0x00000000ff2a7431 */ /* 0x000fe200000001ff */
[----:B------:R-:W-:Y:S01]  /*1ab0*/  USHF.R.U32.HI UR4, URZ, 0x4, UR4 ;  /* 0x00000004ff047899 */ /* 0x000fe20008011604 */
[----:B------:R-:W-:Y:S01]  /*1ac0*/  IMAD.MOV.U32 R43, RZ, RZ, R22 ;  /* 0x000000ffff2b7224 */ /* 0x000fe200078e0016 */
[----:B------:R-:W-:Y:S01]  /*1ad0*/  USHF.R.U32.HI UR29, URZ, 0x4, UR13 ;  /* 0x00000004ff1d7899 */ /* 0x000fe2000801160d */
[----:B------:R-:W-:Y:S01]  /*1ae0*/  MOV R24, R25 ;  /* 0x0000001900187202 */ /* 0x000fe20000000f00 */
[----:B------:R-:W-:Y:S01]  /*1af0*/  USHF.R.U32.HI UR26, URZ, 0x4, UR8 ;  /* 0x00000004ff1a7899 */ /* 0x000fe20008011608 */
[----:B------:R-:W-:Y:S01]  /*1b00*/  IMAD.U32 R3, RZ, RZ, UR27 ;  /* 0x0000001bff037e24 */ /* 0x000fe2000f8e00ff */
[----:B------:R-:W-:Y:S01]  /*1b10*/  USGXT.U32 UR4, UR4, 0xe ;  /* 0x0000000e0404789a */ /* 0x000fe20008000000 */
[----:B------:R-:W-:Y:S01]  /*1b20*/  UMOV UR18, 0xfffffffe ;  /* 0xfffffffe00127882 */ /* 0x000fe20000000000 */
[----:B------:R-:W-:Y:S01]  /*1b30*/  UMOV UR19, 0x7fffbfdf ;  /* 0x7fffbfdf00137882 */ /* 0x000fe20000000000 */
[----:B------:R-:W-:Y:S01]  /*1b40*/  UMOV UR5, URZ ;  /* 0x000000ff00057c82 */ /* 0x000fe20008000000 */
[----:B------:R-:W-:Y:S01]  /*1b50*/  UISETP.NE.U32.AND UP1, UPT, UR20, URZ, UPT ;  /* 0x000000ff1400728c */ /* 0x000fe2000bf25070 */
[----:B------:R-:W0:Y:S01]  /*1b60*/  LDCU UR31, c[0x0][0x3a8] ;  /* 0x00007500ff1f77ac */ /* 0x000e220008000800 */
[----:B------:R-:W-:-:S02]  /*1b70*/  USGXT.U32 UR29, UR29, 0xe ;  /* 0x0000000e1d1d789a */ /* 0x000fc40008000000 */
[----:B------:R-:W-:Y:S02]  /*1b80*/  USGXT.U32 UR26, UR26, 0xe ;  /* 0x0000000e1a1a789a */ /* 0x000fe40008000000 */
[----:B------:R-:W-:Y:S01]  /*1b90*/  UIADD3.64 UR18, UPT, UPT, UR4, -UR18, URZ ;  /* 0x8000001204127297 */ /* 0x000fe2000fffe0ff */
[----:B------:R-:W-:Y:S01]  /*1ba0*/  UMOV UR28, 0x1 ;  /* 0x00000001001c7882 */ /* 0x000fe20000000000 */
[----:B------:R-:W-:Y:S01]  /*1bb0*/  UMOV UR7, URZ ;  /* 0x000000ff00077c82 */ /* 0x000fe20008000000 */
[----:B------:R-:W-:-:S09]  /*1bc0*/  UMOV UR8, URZ ;  /* 0x000000ff00087c82 */ /* 0x000fd20008000000 */
.L_x_17:
[----:B-123--:R-:W-:-:S04]  /*1bd0*/  IMAD.WIDE R10, R24, 0x2, R32 ;  /* 0x00000002180a7825 */ /* 0x00efc800078e0220 */
[C---:B------:R-:W-:Y:S02]  /*1be0*/  IMAD.WIDE R8, R24.reuse, 0x2, R30 ;  /* 0x0000000218087825 */ /* 0x040fe400078e021e */
[----:B------:R-:W2:Y:S02]  /*1bf0*/  LDG.E.U16 R10, desc[UR24][R10.64] ;  /* 0x000000180a0a7981 */ /* 0x000ea4000c1e1500 */
[C---:B------:R-:W-:Y:S02]  /*1c00*/  IMAD.WIDE R6, R24.reuse, 0x2, R28 ;  /* 0x0000000218067825 */ /* 0x040fe400078e021c */
[----:B------:R-:W3:Y:S02]  /*1c10*/  LDG.E.U16 R8, desc[UR24][R8.64] ;  /* 0x0000001808087981 */ /* 0x000ee4000c1e1500 */
[----:B------:R-:W-:Y:S02]  /*1c20*/  IMAD.WIDE R4, R24, 0x2, R26 ;  /* 0x0000000218047825 */ /* 0x000fe400078e021a */
[----:B------:R-:W4:Y:S04]  /*1c30*/  LDG.E.U16 R6, desc[UR24][R6.64] ;  /* 0x0000001806067981 */ /* 0x000f28000c1e1500 */
[----:B------:R-:W5:Y:S01]  /*1c40*/  LDG.E.U16 R4, desc[UR24][R4.64] ;  /* 0x0000001804047981 */ /* 0x000f62000c1e1500 */
[----:B------:R-:W-:-:S02]  /*1c50*/  UMOV UR10, 0x1 ;  /* 0x00000001000a7882 */ /* 0x000fc40000000000 */
[----:B------:R-:W-:-:S04]  /*1c60*/  @!UP0 UIADD3 UR10, UPT, UPT, -UR10, 0x100000, URZ ;  /* 0x001000000a0a8890 */ /* 0x000fc8000fffe1ff */
[----:B------:R-:W-:Y:S02]  /*1c70*/  @!UP0 USHF.L.U32 UR11, UR10, 0xb, URZ ;  /* 0x0000000b0a0b8899 */ /* 0x000fe400080006ff */
[----:B------:R-:W-:Y:S01]  /*1c80*/  @!UP0 USHF.L.U32 UR10, UR10, 0x1, URZ ;  /* 0x000000010a0a8899 */ /* 0x000fe200080006ff */
[----:B------:R-:W-:Y:S01]  /*1c90*/  VOTEU.ALL UP2, P1 ;  /* 0x0000000000ff7886 */ /* 0x000fe20000840000 */
[----:B--2---:R1:W-:Y:S04]  /*1ca0*/  STS.U16 [R21+UR13+0xc00], R10 ;  /* 0x000c000a15007988 */ /* 0x0043e8000800040d */
[----:B---3--:R1:W-:Y:S04]  /*1cb0*/  STS.U16 [R21+UR13+0xd00], R8 ;  /* 0x000d000815007988 */ /* 0x0083e8000800040d */
[----:B----4-:R1:W-:Y:S04]  /*1cc0*/  STS.U16 [R21+UR13+0xe00], R6 ;  /* 0x000e000615007988 */ /* 0x0103e8000800040d */
[----:B-----5:R1:W-:Y:S01]  /*1cd0*/  STS.U16 [R21+UR13+0xf00], R4 ;  /* 0x000f000415007988 */ /* 0x0203e2000800040d */
[----:B------:R2:W-:Y:S06]  /*1ce0*/  MEMBAR.ALL.CTA ;  /* 0x0000000000007992 */ /* 0x0005ec0000008000 */
[----:B--2---:R-:W-:Y:S04]  /*1cf0*/  FENCE.VIEW.ASYNC.S ;  /* 0x00000000000073c6 */ /* 0x004fe80000000000 */
[----:B------:R-:W2:Y:S02]  /*1d00*/  FENCE.VIEW.ASYNC.S ;  /* 0x00000000000073c6 */ /* 0x000ea40000000000 */
[----:B--2---:R1:W2:Y:S02]  /*1d10*/  @!UP2 SYNCS.EXCH.64 URZ, [UR13+0x1410], UR10 ;  /* 0x0014100a0dffa5b2 */ /* 0x0042a40008000100 */
[----:B--2---:R-:W-:Y:S06]  /*1d20*/  BAR.SYNC.DEFER_BLOCKING 0x0 ;  /* 0x0000000000007b1d */ /* 0x004fec0000010000 */
[----:B-1----:R-:W-:Y:S05]  /*1d30*/  BRA.U UP1, `(.L_x_13) ;  /* 0x0000000101307547 */ /* 0x002fea000b800000 */
[----:B------:R-:W-:Y:S01]  /*1d40*/  UIADD3 UR10, UPT, UPT, UR13, 0x1410, URZ ;  /* 0x000014100d0a7890 */ /* 0x000fe2000fffe0ff */
[----:B------:R-:W-:Y:S01]  /*1d50*/  UMOV UR11, URZ ;  /* 0x000000ff000b7c82 */ /* 0x000fe20008000000 */
[----:B------:R-:W-:Y:S01]  /*1d60*/  UMOV UR22, UR29 ;  /* 0x0000001d00167c82 */ /* 0x000fe20008000000 */
[----:B------:R-:W-:Y:S01]  /*1d70*/  UMOV UR23, 0x40004040 ;  /* 0x4000404000177882 */ /* 0x000fe20000000000 */
[----:B------:R-:W-:Y:S01]  /*1d80*/  UMOV UR20, UR26 ;  /* 0x0000001a00147c82 */ /* 0x000fe20008000000 */
[----:B------:R-:W-:Y:S01]  /*1d90*/  UMOV UR21, 0xc0004010 ;  /* 0xc000401000157882 */ /* 0x000fe20000000000 */
[----:B------:R-:W-:Y:S01]  /*1da0*/  UMOV UR32, 0x0 ;  /* 0x0000000000207882 */ /* 0x000fe20000000000 */
[----:B------:R-:W-:Y:S01]  /*1db0*/  UMOV UR33, 0x4088490 ;  /* 0x0408849000217882 */ /* 0x000fe20000000000 */
[----:B------:R-:W-:Y:S01]  /*1dc0*/  UMOV UR10, UR10 ;  /* 0x0000000a000a7c82 */ /* 0x000fe20008000000 */
[----:B------:R1:W-:Y:S01]  /*1dd0*/  UTCHMMA gdesc[UR22], gdesc[UR20], tmem[UR30], tmem[UR32], idesc[UR33], !UPT ;  /* 0x00ff2014160075ea */ /* 0x0003e2000f80001e */
[----:B------:R1:W-:Y:S01]  /*1de0*/  UTCBAR [UR10], URZ ;  /* 0x000000ff0a0073e9 */ /* 0x0003e200080000ff */
[----:B------:R-:W-:-:S02]  /*1df0*/  NOP ;  /* 0x0000000000007918 */ /* 0x000fc40000000000 */
.L_x_13:
[----:B------:R-:W2:Y:S02]  /*1e00*/  SYNCS.PHASECHK.TRANS64.TRYWAIT P2, [UR13+0x1410], RZ ;  /* 0x001410ffff0075a7 */ /* 0x000ea4000804110d */
[----:B--2---:R-:W-:Y:S05]  /*1e10*/  @!P2 BRA `(.L_x_14) ;  /* 0x00000018001ca947 */ /* 0x004fea0003800000 */
.L_x_23:
[----:B------:R-:W-:Y:S06]  /*1e20*/  BAR.SYNC.DEFER_BLOCKING 0x0 ;  /* 0x0000000000007b1d */ /* 0x000fec0000010000 */
[----:B------:R-:W-:Y:S01]  /*1e30*/  LDTM.16dp32bit_t0_t15.x16 R4, tmem[UR14+0x100000] ;  /* 0x1000000e000479ee */ /* 0x000fe20008a00000 */
[----:B------:R-:W2:Y:S01]  /*1e40*/  LDTM.16dp32bit_t16_t31.x16 R4, tmem[UR14+0x100010] ;  /* 0x1000100e000479ee */ /* 0x000ea20008a20000 */
[----:B------:R-:W3:Y:S01]  /*1e50*/  @!P1 SYNCS.CCTL.IV [UR13+0x1410] ;  /* 0x00141000ff0099b1 */ /* 0x000ee2000800000d */
[----:B------:R-:W-:Y:S01]  /*1e60*/  NOP ;  /* 0x0000000000007918 */ /* 0x000fe20000000000 */
[----:B0-2---:R-:W-:Y:S01]  /*1e70*/  FMUL R22, R4, UR31 ;  /* 0x0000001f04167c20 */ /* 0x005fe20008400000 */
[----:B------:R-:W-:Y:S01]  /*1e80*/  FMUL R45, R5, UR31 ;  /* 0x0000001f052d7c20 */ /* 0x000fe20008400000 */
[----:B------:R-:W-:-:S05]  /*1e90*/  FMUL R44, R6, UR31 ;  /* 0x0000001f062c7c20 */ /* 0x000fca0008400000 */
[----:B------:R-:W-:Y:S01]  /*1ea0*/  FMNMX3 R44, R22, R45, R44, !PT ;  /* 0x0000002d162c7276 */ /* 0x000fe2000780002c */
        /* <DEDUP_REMOVED lines=18> */
[----:B------:R-:W-:-:S05]  /*1fd0*/  FMUL R45, R19, UR31 ;  /* 0x0000001f132d7c20 */ /* 0x000fca0008400000 */
[----:B------:R-:W-:-:S05]  /*1fe0*/  FMNMX R44, R45, R22, !PT ;  /* 0x000000162d2c7209 */ /* 0x000fca0007800000 */
[----:B------:R-:W0:Y:S02]  /*1ff0*/  SHFL.BFLY PT, R22, R44, 0x10, 0x1f ;  /* 0x0e001f002c167f89 */ /* 0x000e2400000e0000 */
[----:B0-----:R-:W-:-:S05]  /*2000*/  FMNMX3 R22, R44, R22, R43, !PT ;  /* 0x000000162c167276 */ /* 0x001fca000780002b */
[--C-:B------:R-:W-:Y:S01]  /*2010*/  FFMA R4, R4, UR31, -R22.reuse ;  /* 0x0000001f04047c23 */ /* 0x100fe20008000816 */
[--C-:B------:R-:W-:Y:S01]  /*2020*/  FFMA R5, R5, UR31, -R22.reuse ;  /* 0x0000001f05057c23 */ /* 0x100fe20008000816 */
[--C-:B------:R-:W-:Y:S01]  /*2030*/  FFMA R6, R6, UR31, -R22.reuse ;  /* 0x0000001f06067c23 */ /* 0x100fe20008000816 */
[--C-:B------:R-:W-:Y:S01]  /*2040*/  FFMA R7, R7, UR31, -R22.reuse ;  /* 0x0000001f07077c23 */ /* 0x100fe20008000816 */
[----:B------:R-:W-:Y:S01]  /*2050*/  FMUL R4, R4, 1.4426950216293334961 ;  /* 0x3fb8aa3b04047820 */ /* 0x000fe20000400000 */
[----:B------:R-:W-:Y:S01]  /*2060*/  FMUL R45, R5, 1.4426950216293334961 ;  /* 0x3fb8aa3b052d7820 */ /* 0x000fe20000400000 */
[----:B------:R-:W-:Y:S01]  /*2070*/  FMUL R5, R6, 1.4426950216293334961 ;  /* 0x3fb8aa3b06057820 */ /* 0x000fe20000400000 */
[--C-:B------:R-:W-:Y:S01]  /*2080*/  FFMA R6, R8, UR31, -R22.reuse ;  /* 0x0000001f08067c23 */ /* 0x100fe20008000816 */
[----:B------:R-:W-:Y:S01]  /*2090*/  FMUL R44, R7, 1.4426950216293334961 ;  /* 0x3fb8aa3b072c7820 */ /* 0x000fe20000400000 */
[--C-:B------:R-:W-:Y:S01]  /*20a0*/  FFMA R9, R9, UR31, -R22.reuse ;  /* 0x0000001f09097c23 */ /* 0x100fe20008000816 */
[----:B------:R-:W-:Y:S01]  /*20b0*/  MUFU.EX2 R4, R4 ;  /* 0x0000000400047308 */ /* 0x000fe20000000800 */
[----:B------:R-:W-:Y:S01]  /*20c0*/  FMUL R6, R6, 1.4426950216293334961 ;  /* 0x3fb8aa3b06067820 */ /* 0x000fe20000400000 */
[--C-:B------:R-:W-:Y:S01]  /*20d0*/  FFMA R10, R10, UR31, -R22.reuse ;  /* 0x0000001f0a0a7c23 */ /* 0x100fe20008000816 */
[----:B------:R-:W-:Y:S01]  /*20e0*/  FMUL R9, R9, 1.4426950216293334961 ;  /* 0x3fb8aa3b09097820 */ /* 0x000fe20000400000 */
[--C-:B------:R-:W-:Y:S01]  /*20f0*/  FFMA R12, R12, UR31, -R22.reuse ;  /* 0x0000001f0c0c7c23 */ /* 0x100fe20008000816 */
[--C-:B------:R-:W-:Y:S01]  /*2100*/  FFMA R11, R11, UR31, -R22.reuse ;  /* 0x0000001f0b0b7c23 */ /* 0x100fe20008000816 */
[----:B------:R-:W-:Y:S01]  /*2110*/  FMUL R7, R10, 1.4426950216293334961 ;  /* 0x3fb8aa3b0a077820 */ /* 0x000fe20000400000 */
[--C-:B------:R-:W-:Y:S01]  /*2120*/  FFMA R13, R13, UR31, -R22.reuse ;  /* 0x0000001f0d0d7c23 */ /* 0x100fe20008000816 */
[----:B------:R-:W0:Y:S01]  /*2130*/  MUFU.EX2 R45, R45 ;  /* 0x0000002d002d7308 */ /* 0x000e220000000800 */
[----:B------:R-:W-:Y:S01]  /*2140*/  FMUL R10, R12, 1.4426950216293334961 ;  /* 0x3fb8aa3b0c0a7820 */ /* 0x000fe20000400000 */
[----:B------:R-:W-:Y:S01]  /*2150*/  FMUL R47, R11, 1.4426950216293334961 ;  /* 0x3fb8aa3b0b2f7820 */ /* 0x000fe20000400000 */
[----:B------:R-:W-:Y:S01]  /*2160*/  FMUL R46, R13, 1.4426950216293334961 ;  /* 0x3fb8aa3b0d2e7820 */ /* 0x000fe20000400000 */
[--C-:B------:R-:W-:Y:S01]  /*2170*/  FFMA R14, R14, UR31, -R22.reuse ;  /* 0x0000001f0e0e7c23 */ /* 0x100fe20008000816 */
[--C-:B------:R-:W-:Y:S01]  /*2180*/  FFMA R48, R15, UR31, -R22.reuse ;  /* 0x0000001f0f307c23 */ /* 0x100fe20008000816 */
[--C-:B------:R-:W-:Y:S01]  /*2190*/  FFMA R16, R16, UR31, -R22.reuse ;  /* 0x0000001f10107c23 */ /* 0x100fe20008000816 */
[--C-:B------:R-:W-:Y:S01]  /*21a0*/  FFMA R17, R17, UR31, -R22.reuse ;  /* 0x0000001f11117c23 */ /* 0x100fe20008000816 */
[----:B------:R-:W2:Y:S01]  /*21b0*/  MUFU.EX2 R5, R5 ;  /* 0x0000000500057308 */ /* 0x000ea20000000800 */
[----:B------:R-:W-:Y:S01]  /*21c0*/  FMUL R11, R14, 1.4426950216293334961 ;  /* 0x3fb8aa3b0e0b7820 */ /* 0x000fe20000400000 */
[----:B------:R-:W-:Y:S01]  /*21d0*/  FMUL R48, R48, 1.4426950216293334961 ;  /* 0x3fb8aa3b30307820 */ /* 0x000fe20000400000 */
[----:B------:R-:W-:Y:S01]  /*21e0*/  FMUL R16, R16, 1.4426950216293334961 ;  /* 0x3fb8aa3b10107820 */ /* 0x000fe20000400000 */
[----:B------:R-:W-:Y:S01]  /*21f0*/  FMUL R17, R17, 1.4426950216293334961 ;  /* 0x3fb8aa3b11117820 */ /* 0x000fe20000400000 */
[----:B------:R-:W-:-:S03]  /*2200*/  FFMA R19, R19, UR31, -R22 ;  /* 0x0000001f13137c23 */ /* 0x000fc60008000816 */
[----:B------:R-:W4:Y:S01]  /*2210*/  MUFU.EX2 R8, R44 ;  /* 0x0000002c00087308 */ /* 0x000f220000000800 */
[----:B0-----:R-:W-:Y:S01]  /*2220*/  FADD R12, R4, R45 ;  /* 0x0000002d040c7221 */ /* 0x001fe20000000000 */
[----:B------:R-:W-:-:S06]  /*2230*/  FMUL R19, R19, 1.4426950216293334961 ;  /* 0x3fb8aa3b13137820 */ /* 0x000fcc0000400000 */
[----:B------:R-:W0:Y:S01]  /*2240*/  MUFU.EX2 R6, R6 ;  /* 0x0000000600067308 */ /* 0x000e220000000800 */
[----:B--2---:R-:W-:-:S07]  /*2250*/  FADD R13, R5, R12 ;  /* 0x0000000c050d7221 */ /* 0x004fce0000000000 */
[----:B------:R-:W2:Y:S01]  /*2260*/  MUFU.EX2 R9, R9 ;  /* 0x0000000900097308 */ /* 0x000ea20000000800 */
[----:B----4-:R-:W-:-:S07]  /*2270*/  FADD R13, R8, R13 ;  /* 0x0000000d080d7221 */ /* 0x010fce0000000000 */
[----:B------:R-:W4:Y:S01]  /*2280*/  MUFU.EX2 R7, R7 ;  /* 0x0000000700077308 */ /* 0x000f220000000800 */
[----:B0-----:R-:W-:-:S07]  /*2290*/  FADD R12, R6, R13 ;  /* 0x0000000d060c7221 */ /* 0x001fce0000000000 */
[----:B------:R-:W0:Y:S01]  /*22a0*/  MUFU.EX2 R44, R47 ;  /* 0x0000002f002c7308 */ /* 0x000e220000000800 */
[----:B--2---:R-:W-:-:S07]  /*22b0*/  FADD R12, R9, R12 ;  /* 0x0000000c090c7221 */ /* 0x004fce0000000000 */
[----:B------:R-:W2:Y:S01]  /*22c0*/  MUFU.EX2 R10, R10 ;  /* 0x0000000a000a7308 */ /* 0x000ea20000000800 */
[----:B----4-:R-:W-:Y:S01]  /*22d0*/  FADD R13, R7, R12 ;  /* 0x0000000c070d7221 */ /* 0x010fe20000000000 */
[----:B------:R-:W-:-:S04]  /*22e0*/  FFMA R12, R18, UR31, -R22 ;  /* 0x0000001f120c7c23 */ /* 0x000fc80008000816 */
[----:B------:R-:W-:Y:S02]  /*22f0*/  FMUL R12, R12, 1.4426950216293334961 ;  /* 0x3fb8aa3b0c0c7820 */ /* 0x000fe40000400000 */
[----:B------:R-:W4:Y:S01]  /*2300*/  MUFU.EX2 R46, R46 ;  /* 0x0000002e002e7308 */ /* 0x000f220000000800 */
[----:B0-----:R-:W-:-:S07]  /*2310*/  FADD R13, R44, R13 ;  /* 0x0000000d2c0d7221 */ /* 0x001fce0000000000 */
[----:B------:R-:W0:Y:S01]  /*2320*/  MUFU.EX2 R11, R11 ;  /* 0x0000000b000b7308 */ /* 0x000e220000000800 */
[----:B--2---:R-:W-:-:S07]  /*2330*/  FADD R13, R10, R13 ;  /* 0x0000000d0a0d7221 */ /* 0x004fce0000000000 */
[----:B------:R-:W2:Y:S01]  /*2340*/  MUFU.EX2 R48, R48 ;  /* 0x0000003000307308 */ /* 0x000ea20000000800 */
[----:B----4-:R-:W-:-:S07]  /*2350*/  FADD R14, R46, R13 ;  /* 0x0000000d2e0e7221 */ /* 0x010fce0000000000 */
[----:B------:R-:W4:Y:S01]  /*2360*/  MUFU.EX2 R47, R16 ;  /* 0x00000010002f7308 */ /* 0x000f220000000800 */
[----:B0-----:R-:W-:-:S07]  /*2370*/  FADD R13, R11, R14 ;  /* 0x0000000e0b0d7221 */ /* 0x001fce0000000000 */
[----:B------:R-:W0:Y:S01]  /*2380*/  MUFU.EX2 R18, R17 ;  /* 0x0000001100127308 */ /* 0x000e220000000800 */
[----:B--2---:R-:W-:Y:S01]  /*2390*/  FADD R14, R48, R13 ;  /* 0x0000000d300e7221 */ /* 0x004fe20000000000 */
[----:B------:R-:W-:-:S04]  /*23a0*/  SHF.L.U32 R13, R42, 0x1f, RZ ;  /* 0x0000001f2a0d7819 */ /* 0x000fc800000006ff */
[----:B---3--:R-:W2:Y:S02]  /*23b0*/  SYNCS.PHASECHK.TRANS64.TRYWAIT P2, [UR15], R13 ;  /* 0x0000000dff0075a7 */ /* 0x008ea4000804110f */
[----:B------:R-:W3:Y:S01]  /*23c0*/  MUFU.EX2 R50, R12 ;  /* 0x0000000c00327308 */ /* 0x000ee20000000800 */
[----:B----4-:R-:W-:-:S07]  /*23d0*/  FADD R15, R47, R14 ;  /* 0x0000000e2f0f7221 */ /* 0x010fce0000000000 */
[----:B------:R-:W4:Y:S01]  /*23e0*/  MUFU.EX2 R19, R19 ;  /* 0x0000001300137308 */ /* 0x000f220000000800 */
[----:B0-----:R-:W-:-:S04]  /*23f0*/  FADD R15, R18, R15 ;  /* 0x0000000f120f7221 */ /* 0x001fc80000000000 */
[----:B---3--:R-:W-:-:S04]  /*2400*/  FADD R12, R50, R15 ;  /* 0x0000000f320c7221 */ /* 0x008fc80000000000 */
[----:B----4-:R-:W-:-:S05]  /*2410*/  FADD R12, R19, R12 ;  /* 0x0000000c130c7221 */ /* 0x010fca0000000000 */
[----:B------:R-:W0:Y:S02]  /*2420*/  SHFL.BFLY PT, R15, R12, 0x10, 0x1f ;  /* 0x0e001f000c0f7f89 */ /* 0x000e2400000e0000 */
[----:B0-----:R-:W-:Y:S01]  /*2430*/  FADD R42, R12, R15 ;  /* 0x0000000f0c2a7221 */ /* 0x001fe20000000000 */
[----:B--2---:R-:W-:Y:S06]  /*2440*/  @!P2 BRA `(.L_x_15) ;  /* 0x00000010009ca947 */ /* 0x004fec0003800000 */
.L_x_24:
[----:B------:R-:W-:Y:S01]  /*2450*/  F2FP.BF16.F32.PACK_AB R13, R8, R5 ;  /* 0x00000005080d723e */ /* 0x000fe200000010ff */
[----:B------:R-:W-:Y:S01]  /*2460*/  IMAD.WIDE R52, R3, 0x2, R36 ;  /* 0x0000000203347825 */ /* 0x000fe200078e0224 */
[----:B------:R-:W-:Y:S02]  /*2470*/  F2FP.BF16.F32.PACK_AB R14, R9, R6 ;  /* 0x00000006090e723e */ /* 0x000fe400000010ff */
[----:B------:R-:W-:Y:S01]  /*2480*/  F2FP.BF16.F32.PACK_AB R12, R45, R4 ;  /* 0x000000042d0c723e */ /* 0x000fe200000010ff */
[C---:B------:R-:W-:Y:S01]  /*2490*/  IMAD.WIDE R8, R3.reuse, 0x2, R40 ;  /* 0x0000000203087825 */ /* 0x040fe200078e0228 */
[----:B------:R-:W-:Y:S02]  /*24a0*/  F2FP.BF16.F32.PACK_AB R15, R44, R7 ;  /* 0x000000072c0f723e */ /* 0x000fe400000010ff */
[----:B------:R-:W-:Y:S01]  /*24b0*/  F2FP.BF16.F32.PACK_AB R16, R46, R10 ;  /* 0x0000000a2e10723e */ /* 0x000fe200000010ff */
[C---:B------:R-:W-:Y:S01]  /*24c0*/  IMAD.WIDE R6, R3.reuse, 0x2, R38 ;  /* 0x0000000203067825 */ /* 0x040fe200078e0226 */
[----:B------:R-:W2:Y:S03]  /*24d0*/  LDG.E.U16 R46, desc[UR24][R8.64] ;  /* 0x00000018082e7981 */ /* 0x000ea6000c1e1500 */
[----:B------:R-:W-:Y:S01]  /*24e0*/  IMAD.WIDE R4, R3, 0x2, R34 ;  /* 0x0000000203047825 */ /* 0x000fe200078e0222 */
[----:B------:R-:W3:Y:S04]  /*24f0*/  LDG.E.U16 R44, desc[UR24][R52.64] ;  /* 0x00000018342c7981 */ /* 0x000ee8000c1e1500 */
[----:B------:R-:W4:Y:S04]  /*2500*/  LDG.E.U16 R45, desc[UR24][R6.64] ;  /* 0x00000018062d7981 */ /* 0x000f28000c1e1500 */
[----:B------:R-:W5:Y:S01]  /*2510*/  LDG.E.U16 R49, desc[UR24][R4.64] ;  /* 0x0000001804317981 */ /* 0x000f62000c1e1500 */
[----:B------:R-:W-:Y:S01]  /*2520*/  F2FP.BF16.F32.PACK_AB R17, R48, R11 ;  /* 0x0000000b3011723e */ /* 0x000fe200000010ff */
[----:B------:R-:W-:Y:S01]  /*2530*/  FADD R43, -R22, R43 ;  /* 0x0000002b162b7221 */ /* 0x000fe20000000100 */
[----:B------:R-:W-:Y:S01]  /*2540*/  F2FP.BF16.F32.PACK_AB R18, R18, R47 ;  /* 0x0000002f1212723e */ /* 0x000fe200000010ff */
[----:B------:R-:W-:Y:S01]  /*2550*/  ULEA UR15, UR28, UR13, 0x3 ;  /* 0x0000000d1c0f7291 */ /* 0x000fe2000f8e18ff */
[----:B------:R-:W-:Y:S01]  /*2560*/  F2FP.BF16.F32.PACK_AB R19, R19, R50 ;  /* 0x000000321313723e */ /* 0x000fe200000010ff */
[----:B------:R-:W-:Y:S01]  /*2570*/  FMUL R43, R43, 1.4426950216293334961 ;  /* 0x3fb8aa3b2b2b7820 */ /* 0x000fe20000400000 */
[----:B------:R-:W-:Y:S01]  /*2580*/  UMOV UR6, UR7 ;  /* 0x0000000700067c82 */ /* 0x000fe20008000000 */
[----:B------:R-:W-:Y:S01]  /*2590*/  UIADD3 UR15, UPT, UPT, UR15, 0x1400, URZ ;  /* 0x000014000f0f7890 */ /* 0x000fe2000fffe0ff */
[----:B------:R-:W-:Y:S01]  /*25a0*/  STTM.16dp32bit_t0_t15.x8 tmem[UR14+0x10], R12 ;  /* 0x0000100c000079ed */ /* 0x000fe2000898000e */
[----:B------:R-:W-:Y:S02]  /*25b0*/  STTM.16dp32bit_t16_t31.x8 tmem[UR14+0x18], R12 ;  /* 0x0000180c000079ed */ /* 0x000fe400089a000e */
[----:B------:R-:W0:Y:S01]  /*25c0*/  MUFU.EX2 R43, R43 ;  /* 0x0000002b002b7308 */ /* 0x000e220000000800 */
[----:B--2---:R2:W-:Y:S04]  /*25d0*/  STS.U16 [R21+UR13+0x1000], R46 ;  /* 0x0010002e15007988 */ /* 0x0045e8000800040d */
[----:B---3--:R2:W-:Y:S04]  /*25e0*/  STS.U16 [R21+UR13+0x1200], R44 ;  /* 0x0012002c15007988 */ /* 0x0085e8000800040d */
[----:B----4-:R2:W-:Y:S04]  /*25f0*/  STS.U16 [R2+UR13+0x1100], R45 ;  /* 0x0011002d02007988 */ /* 0x0105e8000800040d */
[----:B-----5:R2:W-:Y:S01]  /*2600*/  STS.U16 [R2+UR13+0x1300], R49 ;  /* 0x0013003102007988 */ /* 0x0205e2000800040d */
[----:B------:R-:W3:Y:S02]  /*2610*/  FENCE.VIEW.ASYNC.T ;  /* 0x00000000000073c6 */ /* 0x000ee40000000200 */
[----:B---3--:R-:W-:Y:S06]  /*2620*/  BAR.SYNC.DEFER_BLOCKING 0x0 ;  /* 0x0000000000007b1d */ /* 0x008fec0000010000 */
[----:B------:R-:W-:Y:S01]  /*2630*/  LDTM.16dp32bit_t0_t15.x8 R4, tmem[UR14] ;  /* 0x0000000e000479ee */ /* 0x000fe20008980000 */
[----:B------:R-:W0:Y:S01]  /*2640*/  LDTM.16dp32bit_t16_t31.x8 R4, tmem[UR14+0x8] ;  /* 0x0000080e000479ee */ /* 0x000e2200089a0000 */
[----:B------:R-:W-:Y:S01]  /*2650*/  NOP ;  /* 0x0000000000007918 */ /* 0x000fe20000000000 */
[C---:B0-----:R-:W-:Y:S01]  /*2660*/  FMUL R4, R43.reuse, R4 ;  /* 0x000000042b047220 */ /* 0x041fe20000400000 */
        /* <DEDUP_REMOVED lines=8> */
[----:B------:R2:W-:Y:S01]  /*26f0*/  STTM.16dp32bit_t16_t31.x8 tmem[UR14+0x8], R4 ;  /* 0x00000804000079ed */ /* 0x0005e200089a000e */
[----:B------:R-:W0:Y:S02]  /*2700*/  FENCE.VIEW.ASYNC.T ;  /* 0x00000000000073c6 */ /* 0x000e240000000200 */
[----:B0-----:R-:W-:Y:S06]  /*2710*/  BAR.SYNC.DEFER_BLOCKING 0x0 ;  /* 0x0000000000007b1d */ /* 0x001fec0000010000 */
[----:B------:R0:W-:Y:S06]  /*2720*/  MEMBAR.ALL.CTA ;  /* 0x0000000000007992 */ /* 0x0001ec0000008000 */
[----:B0-----:R-:W0:Y:S02]  /*2730*/  FENCE.VIEW.ASYNC.S ;  /* 0x00000000000073c6 */ /* 0x001e240000000000 */
[----:B0-----:R-:W-:Y:S06]  /*2740*/  BAR.SYNC.DEFER_BLOCKING 0x0 ;  /* 0x0000000000007b1d */ /* 0x001fec0000010000 */
[----:B------:R-:W-:Y:S05]  /*2750*/  BRA.U UP1, `(.L_x_16) ;  /* 0x0000000101387547 */ /* 0x000fea000b800000 */
[----:B-1----:R-:W-:Y:S01]  /*2760*/  UIADD3 UR32, UPT, UPT, UR12, 0x18, URZ ;  /* 0x000000180c207890 */ /* 0x002fe2000fffe0ff */
[----:B------:R-:W-:Y:S01]  /*2770*/  UMOV UR20, UR4 ;  /* 0x0000000400147c82 */ /* 0x000fe20008000000 */
[----:B------:R-:W-:Y:S01]  /*2780*/  UMOV UR21, 0x80004020 ;  /* 0x8000402000157882 */ /* 0x000fe20000000000 */
[----:B------:R-:W-:Y:S01]  /*2790*/  UMOV UR22, 0x0 ;  /* 0x0000000000167882 */ /* 0x000fe20000000000 */
[----:B------:R-:W-:Y:S01]  /*27a0*/  UMOV UR23, 0x4040490 ;  /* 0x0404049000177882 */ /* 0x000fe20000000000 */
[----:B------:R-:W-:Y:S01]  /*27b0*/  UMOV UR10, UR15 ;  /* 0x0000000f000a7c82 */ /* 0x000fe20008000000 */
[----:B------:R-:W-:Y:S01]  /*27c0*/  UMOV UR11, URZ ;  /* 0x000000ff000b7c82 */ /* 0x000fe20008000000 */
[----:B------:R-:W-:Y:S01]  /*27d0*/  UMOV UR34, 0x0 ;  /* 0x0000000000227882 */ /* 0x000fe20000000000 */
[----:B------:R-:W-:Y:S01]  /*27e0*/  UMOV UR35, 0x4040490 ;  /* 0x0404049000237882 */ /* 0x000fe20000000000 */
[----:B------:R0:W-:Y:S01]  /*27f0*/  UTCHMMA tmem[UR17], gdesc[UR20], tmem[UR12], tmem[UR22], idesc[UR23], UPT ;  /* 0x00ff1614110079ea */ /* 0x0001e2000b80000c */
[----:B------:R-:W-:Y:S01]  /*2800*/  UMOV UR7, UR10 ;  /* 0x0000000a00077c82 */ /* 0x000fe20008000000 */
[----:B------:R0:W-:Y:S01]  /*2810*/  UTCHMMA tmem[UR32], gdesc[UR18], tmem[UR12], tmem[UR34], idesc[UR35], UPT ;  /* 0x00ff2212200079ea */ /* 0x0001e2000b80000c */
[----:B------:R0:W-:Y:S01]  /*2820*/  UTCBAR [UR7], URZ ;  /* 0x000000ff070073e9 */ /* 0x0001e200080000ff */
[----:B------:R-:W-:-:S02]  /*2830*/  NOP ;  /* 0x0000000000007918 */ /* 0x000fc40000000000 */
.L_x_16:
[----:B------:R-:W-:Y:S01]  /*2840*/  UIADD3 UR28, UPT, UPT, UR28, 0x1, URZ ;  /* 0x000000011c1c7890 */ /* 0x000fe2000fffe0ff */
[----:B------:R-:W-:Y:S01]  /*2850*/  FFMA R23, R43, R23, R42 ;  /* 0x000000172b177223 */ /* 0x000fe2000000002a */
[----:B------:R-:W-:Y:S01]  /*2860*/  UIADD3 UR8, UPT, UPT, UR8, 0x20, URZ ;  /* 0x0000002008087890 */ /* 0x000fe2000fffe0ff */
[----:B------:R-:W-:Y:S01]  /*2870*/  IADD3 R3, PT, PT, R3, UR27, RZ ;  /* 0x0000001b03037c10 */ /* 0x000fe2000fffe0ff */
[----:B------:R-:W-:Y:S01]  /*2880*/  UISETP.GT.AND UP2, UPT, UR28, 0x1, UPT ;  /* 0x000000011c00788c */ /* 0x000fe2000bf44270 */
[----:B------:R-:W-:Y:S01]  /*2890*/  IMAD.IADD R24, R25, 0x1, R24 ;  /* 0x0000000119187824 */ /* 0x000fe200078e0218 */
[----:B------:R-:W-:Y:S02]  /*28a0*/  MOV R42, UR6 ;  /* 0x00000006002a7c02 */ /* 0x000fe40008000f00 */
[----:B0-----:R-:W-:Y:S01]  /*28b0*/  USEL UR7, URZ, 0x1, !UP2 ;  /* 0x00000001ff077887 */ /* 0x001fe2000d000000 */
[----:B------:R-:W-:Y:S01]  /*28c0*/  MOV R43, R22 ;  /* 0x00000016002b7202 */ /* 0x000fe20000000f00 */
[----:B------:R-:W-:-:S02]  /*28d0*/  USEL UR28, UR28, URZ, !UP2 ;  /* 0x000000ff1c1c7287 */ /* 0x000fc4000d000000 */
[----:B------:R-:W-:Y:S02]  /*28e0*/  UISETP.GE.AND UP2, UPT, UR8, UR16, UPT ;  /* 0x000000100800728c */ /* 0x000fe4000bf46270 */
[----:B------:R-:W-:-:S07]  /*28f0*/  ULOP3.LUT UR7, UR6, UR7, URZ, 0x3c, !UPT ;  /* 0x0000000706077292 */ /* 0x000fce000f8e3cff */
[----:B------:R-:W-:Y:S05]  /*2900*/  BRA.U !UP2, `(.L_x_17) ;  /* 0xfffffff10ab07547 */ /* 0x000fea000b83ffff */
.L_x_12:
[----:B------:R-:W0:Y:S01]  /*2910*/  LDCU UR4, c[0x0][0x3f0] ;  /* 0x00007e00ff0477ac */ /* 0x000e220008000800 */
[C---:B--2---:R-:W-:Y:S02]  /*2920*/  IMAD.SHL.U32 R2, R0.reuse, 0x20, RZ ;  /* 0x0000002000027824 */ /* 0x044fe400078e00ff */
[C---:B------:R-:W-:Y:S01]  /*2930*/  FMUL R3, R23.reuse, 8388608 ;  /* 0x4b00000017037820 */ /* 0x040fe20000400000 */
[----:B------:R-:W-:Y:S02]  /*2940*/  FSETP.GEU.AND P4, PT, R23, 1.175494350822287508e-38, PT ;  /* 0x008000001700780b */ /* 0x000fe40003f8e000 */
[----:B-1-3--:R-:W-:Y:S02]  /*2950*/  SHF.L.U32 R5, R0, 0x4, RZ ;  /* 0x0000000400057819 */ /* 0x00afe400000006ff */
[----:B------:R-:W-:Y:S02]  /*2960*/  LOP3.LUT R2, R2, 0x700, RZ, 0xc0, !PT ;  /* 0x0000070002027812 */ /* 0x000fe400078ec0ff */
[----:B------:R-:W-:-:S02]  /*2970*/  FSEL R3, R3, R23, !P4 ;  /* 0x0000001703037208 */ /* 0x000fc40006000000 */
[----:B------:R-:W-:Y:S02]  /*2980*/  LOP3.LUT R18, R2, 0x70, R5, 0xf8, !PT ;  /* 0x0000007002127812 */ /* 0x000fe400078ef805 */
[----:B------:R-:W-:Y:S02]  /*2990*/  SHF.R.S32.HI R14, RZ, 0x2, R0 ;  /* 0x00000002ff0e7819 */ /* 0x000fe40000011400 */
[----:B------:R-:W-:Y:S02]  /*29a0*/  FSETP.GT.AND P3, PT, |R23|, 8.50705917302346158658e+37, PT ;  /* 0x7e8000001700780b */ /* 0x000fe40003f64200 */
[----:B------:R-:W-:Y:S01]  /*29b0*/  LOP3.LUT R13, R0, 0x70, RZ, 0xc0, !PT ;  /* 0x00000070000d7812 */ /* 0x000fe200078ec0ff */
[----:B0-----:R-:W-:Y:S01]  /*29c0*/  UISETP.GE.AND UP0, UPT, UR4, 0x1, UPT ;  /* 0x000000010400788c */ /* 0x001fe2000bf06270 */
[----:B------:R-:W-:Y:S02]  /*29d0*/  LOP3.LUT R2, R5, 0x30, RZ, 0xc0, !PT ;  /* 0x0000003005027812 */ /* 0x000fe400078ec0ff */
[----:B------:R-:W-:-:S06]  /*29e0*/  IADD3 R12, PT, PT, R3, -0x3f3504f3, RZ ;  /* 0xc0cafb0d030c7810 */ /* 0x000fcc0007ffe0ff */
[----:B------:R-:W-:Y:S05]  /*29f0*/  BRA.U !UP0, `(.L_x_18) ;  /* 0x0000000108107547 */ /* 0x000fea000b800000 */
[----:B------:R-:W-:-:S06]  /*2a00*/  USHF.L.U32 UR6, UR6, 0x1f, URZ ;  /* 0x0000001f06067899 */ /* 0x000fcc00080006ff */
[----:B------:R-:W-:-:S04]  /*2a10*/  IMAD.U32 R4, RZ, RZ, UR6 ;  /* 0x00000006ff047e24 */ /* 0x000fc8000f8e00ff */
[----:B------:R-:W0:Y:S02]  /*2a20*/  SYNCS.PHASECHK.TRANS64.TRYWAIT P2, [UR15], R4 ;  /* 0x00000004ff0075a7 */ /* 0x000e24000804110f */
[----:B0-----:R-:W-:Y:S05]  /*2a30*/  @!P2 BRA `(.L_x_19) ;  /* 0x0000000c002ca947 */ /* 0x001fea0003800000 */
.L_x_18:
[----:B------:R-:W-:Y:S01]  /*2a40*/  BAR.SYNC.DEFER_BLOCKING 0x0 ;  /* 0x0000000000007b1d */ /* 0x000fe20000010000 */
[----:B------:R-:W-:Y:S01]  /*2a50*/  SGXT R14, R14, 0x1 ;  /* 0x000000010e0e781a */ /* 0x000fe20000000200 */
[----:B------:R-:W-:Y:S01]  /*2a60*/  HFMA2 R26, -RZ, RZ, 1.443359375, -0.2030029296875 ;  /* 0x3dc6b27fff1a7431 */ /* 0x000fe200000001ff */
[----:B------:R-:W-:Y:S02]  /*2a70*/  LEA R15, R13, R2, 0x2 ;  /* 0x000000020d0f7211 */ /* 0x000fe400078e10ff */
[C---:B------:R-:W-:Y:S01]  /*2a80*/  FSETP.GEU.AND P2, PT, |R23|.reuse, 1.175494350822287508e-38, PT ;  /* 0x008000001700780b */ /* 0x040fe20003f4e200 */
[----:B------:R-:W-:Y:S01]  /*2a90*/  @P3 FMUL R23, R23, 0.25 ;  /* 0x3e80000017173820 */ /* 0x000fe20000400000 */
[----:B------:R-:W-:Y:S01]  /*2aa0*/  LOP3.LUT R24, R15, 0x440, R14, 0x78, !PT ;  /* 0x000004400f187812 */ /* 0x000fe200078e780e */
[----:B------:R-:W-:Y:S01]  /*2ab0*/  IMAD.SHL.U32 R14, R0, 0x40, RZ ;  /* 0x00000040000e7824 */ /* 0x000fe200078e00ff */
[----:B------:R-:W-:Y:S01]  /*2ac0*/  LOP3.LUT R16, R12, 0xff800000, RZ, 0xc0, !PT ;  /* 0xff8000000c107812 */ /* 0x000fe200078ec0ff */
[----:B------:R-:W0:Y:S01]  /*2ad0*/  LDCU.64 UR4, c[0x0][0x3e0] ;  /* 0x00007c00ff0477ac */ /* 0x000e220008000a00 */
[----:B------:R-:W-:-:S02]  /*2ae0*/  LOP3.LUT R12, R0, 0x60, RZ, 0xc0, !PT ;  /* 0x00000060000c7812 */ /* 0x000fc400078ec0ff */
[----:B------:R-:W-:Y:S02]  /*2af0*/  LOP3.LUT R19, R14, 0x200, RZ, 0xc0, !PT ;  /* 0x000002000e137812 */ /* 0x000fe400078ec0ff */
[----:B------:R-:W-:Y:S02]  /*2b00*/  FSEL R14, RZ, -23, P4 ;  /* 0xc1b80000ff0e7808 */ /* 0x000fe40002000000 */
[-C--:B------:R-:W-:Y:S01]  /*2b10*/  I2FP.F32.S32 R17, R16.reuse ;  /* 0x0000001000117245 */ /* 0x080fe20000201400 */
[----:B------:R-:W-:Y:S01]  /*2b20*/  @!P2 FMUL R23, R23, 16777216 ;  /* 0x4b8000001717a820 */ /* 0x000fe20000400000 */
[----:B------:R-:W-:Y:S02]  /*2b30*/  IADD3 R13, PT, PT, R3, -R16, RZ ;  /* 0x80000010030d7210 */ /* 0x000fe40007ffe0ff */
[----:B------:R-:W-:Y:S01]  /*2b40*/  SHF.L.U32 R15, R12, 0x1, RZ ;  /* 0x000000010c0f7819 */ /* 0x000fe200000006ff */
[----:B------:R-:W-:Y:S01]  /*2b50*/  FFMA.FTZ R14, R17, 1.1920928955078125e-07, R14 ;  /* 0x34000000110e7823 */ /* 0x000fe2000001000e */
[----:B------:R-:W1:Y:S02]  /*2b60*/  @!P1 SYNCS.CCTL.IV [UR13+0x1400] ;  /* 0x00140000ff0099b1 */ /* 0x000e64000800000d */
[----:B-1----:R-:W-:Y:S01]  /*2b70*/  BAR.SYNC.DEFER_BLOCKING 0x0 ;  /* 0x0000000000007b1d */ /* 0x002fe20000010000 */
[----:B------:R-:W-:Y:S01]  /*2b80*/  FADD R13, R13, -1 ;  /* 0xbf8000000d0d7421 */ /* 0x000fe20000000000 */
[----:B------:R-:W-:Y:S01]  /*2b90*/  LOP3.LUT R15, R18, R15, RZ, 0x3c, !PT ;  /* 0x0000000f120f7212 */ /* 0x000fe200078e3cff */
[----:B0-----:R-:W-:-:S02]  /*2ba0*/  UIMAD UR4, UR9, UR4, URZ ;  /* 0x00000004090472a4 */ /* 0x001fc4000f8e02ff */
[----:B------:R-:W-:Y:S01]  /*2bb0*/  FFMA.FTZ R12, R13, R26, -0.16845393180847167969 ;  /* 0xbe2c7f300d0c7423 */ /* 0x000fe2000001001a */
[----:B------:R-:W0:Y:S01]  /*2bc0*/  MUFU.RCP R17, R23 ;  /* 0x0000001700117308 */ /* 0x000e220000001000 */
[----:B------:R-:W-:Y:S01]  /*2bd0*/  VIADD R15, R15, UR13 ;  /* 0x0000000d0f0f7c36 */ /* 0x000fe20008000000 */
[----:B------:R-:W-:Y:S01]  /*2be0*/  LDTM.16dp32bit_t0_t15.x8 R4, tmem[UR14] ;  /* 0x0000000e000479ee */ /* 0x000fe20008980000 */
[----:B------:R-:W1:Y:S01]  /*2bf0*/  LDTM.16dp32bit_t16_t31.x8 R4, tmem[UR14+0x8] ;  /* 0x0000080e000479ee */ /* 0x000e6200089a0000 */
[C---:B------:R-:W-:Y:S01]  /*2c00*/  FFMA.FTZ R16, R13.reuse, R12, 0.1716887056827545166 ;  /* 0x3e2fcf2a0d107423 */ /* 0x040fe2000001000c */
[----:B------:R-:W-:Y:S01]  /*2c10*/  IADD3 R12, PT, PT, R24, UR13, R19 ;  /* 0x0000000d180c7c10 */ /* 0x000fe2000fffe013 */
[----:B------:R-:W-:Y:S02]  /*2c20*/  USHF.L.U32 UR6, UR4, 0x1, URZ ;  /* 0x0000000104067899 */ /* 0x000fe400080006ff */
[----:B------:R-:W-:-:S04]  /*2c30*/  FFMA.FTZ R16, R13, R16, -0.17900948226451873779 ;  /* 0xbe374e430d107423 */ /* 0x000fc80000010010 */
[----:B------:R-:W-:-:S04]  /*2c40*/  FFMA.FTZ R16, R13, R16, 0.20512372255325317383 ;  /* 0x3e520bf40d107423 */ /* 0x000fc80000010010 */
[C---:B------:R-:W-:Y:S01]  /*2c50*/  FFMA.FTZ R16, R13.reuse, R16, -0.24046532809734344482 ;  /* 0xbe763c8b0d107423 */ /* 0x040fe20000010010 */
[----:B------:R-:W2:Y:S03]  /*2c60*/  @!P1 SYNCS.CCTL.IV [UR13+0x1408] ;  /* 0x00140800ff0099b1 */ /* 0x000ea6000800000d */
[----:B------:R-:W-:Y:S01]  /*2c70*/  FFMA.FTZ R16, R13, R16, 0.28857114911079406738 ;  /* 0x3e93bf990d107423 */ /* 0x000fe20000010010 */
[----:B------:R-:W-:Y:S01]  /*2c80*/  NOP ;  /* 0x0000000000007918 */ /* 0x000fe20000000000 */
[----:B------:R-:W-:Y:S02]  /*2c90*/  FSETP.NEU.AND P1, PT, R3, RZ, PT ;  /* 0x000000ff0300720b */ /* 0x000fe40003f2d000 */
[----:B------:R-:W-:Y:S01]  /*2ca0*/  FFMA.FTZ R16, R13, R16, -0.36067417263984680176 ;  /* 0xbeb8aa490d107423 */ /* 0x000fe20000010010 */
[----:B-1----:R-:W-:Y:S01]  /*2cb0*/  @P3 FMUL R6, R6, 0.25 ;  /* 0x3e80000006063820 */ /* 0x002fe20000400000 */
[----:B------:R-:W-:Y:S01]  /*2cc0*/  @P3 FMUL R5, R5, 0.25 ;  /* 0x3e80000005053820 */ /* 0x000fe20000400000 */
[----:B------:R-:W-:Y:S01]  /*2cd0*/  @P3 FMUL R7, R7, 0.25 ;  /* 0x3e80000007073820 */ /* 0x000fe20000400000 */
[----:B------:R-:W-:Y:S01]  /*2ce0*/  @P3 FMUL R8, R8, 0.25 ;  /* 0x3e80000008083820 */ /* 0x000fe20000400000 */
[----:B------:R-:W-:Y:S01]  /*2cf0*/  @P3 FMUL R10, R10, 0.25 ;  /* 0x3e8000000a0a3820 */ /* 0x000fe20000400000 */
[----:B------:R-:W-:Y:S01]  /*2d00*/  @P3 FMUL R4, R4, 0.25 ;  /* 0x3e80000004043820 */ /* 0x000fe20000400000 */
[----:B------:R-:W-:Y:S01]  /*2d10*/  @P3 FMUL R9, R9, 0.25 ;  /* 0x3e80000009093820 */ /* 0x000fe20000400000 */
[----:B------:R-:W-:Y:S01]  /*2d20*/  @P3 FMUL R11, R11, 0.25 ;  /* 0x3e8000000b0b3820 */ /* 0x000fe20000400000 */
[----:B------:R-:W-:Y:S01]  /*2d30*/  @!P2 FMUL R6, R6, 16777216 ;  /* 0x4b8000000606a820 */ /* 0x000fe20000400000 */
[----:B------:R-:W-:Y:S01]  /*2d40*/  @!P2 FMUL R5, R5, 16777216 ;  /* 0x4b8000000505a820 */ /* 0x000fe20000400000 */
[----:B------:R-:W-:Y:S01]  /*2d50*/  @!P2 FMUL R7, R7, 16777216 ;  /* 0x4b8000000707a820 */ /* 0x000fe20000400000 */
[----:B------:R-:W-:Y:S01]  /*2d60*/  @!P2 FMUL R8, R8, 16777216 ;  /* 0x4b8000000808a820 */ /* 0x000fe20000400000 */
[----:B------:R-:W-:Y:S01]  /*2d70*/  @!P2 FMUL R10, R10, 16777216 ;  /* 0x4b8000000a0aa820 */ /* 0x000fe20000400000 */
[----:B------:R-:W-:Y:S01]  /*2d80*/  @!P2 FMUL R4, R4, 16777216 ;  /* 0x4b8000000404a820 */ /* 0x000fe20000400000 */
[----:B------:R-:W-:Y:S01]  /*2d90*/  @!P2 FMUL R9, R9, 16777216 ;  /* 0x4b8000000909a820 */ /* 0x000fe20000400000 */
[----:B------:R-:W-:Y:S01]  /*2da0*/  @!P2 FMUL R11, R11, 16777216 ;  /* 0x4b8000000b0ba820 */ /* 0x000fe20000400000 */
[C---:B0-----:R-:W-:Y:S01]  /*2db0*/  FMUL R19, R17.reuse, R6 ;  /* 0x0000000611137220 */ /* 0x041fe20000400000 */
[C---:B------:R-:W-:Y:S01]  /*2dc0*/  FMUL R5, R17.reuse, R5 ;  /* 0x0000000511057220 */ /* 0x040fe20000400000 */
[C---:B------:R-:W-:Y:S01]  /*2dd0*/  FMUL R6, R17.reuse, R7 ;  /* 0x0000000711067220 */ /* 0x040fe20000400000 */
[C---:B------:R-:W-:Y:S01]  /*2de0*/  FMUL R7, R17.reuse, R8 ;  /* 0x0000000811077220 */ /* 0x040fe20000400000 */
[C---:B------:R-:W-:Y:S01]  /*2df0*/  FMUL R10, R17.reuse, R10 ;  /* 0x0000000a110a7220 */ /* 0x040fe20000400000 */
[C---:B------:R-:W-:Y:S01]  /*2e00*/  FMUL R4, R17.reuse, R4 ;  /* 0x0000000411047220 */ /* 0x040fe20000400000 */
[C---:B------:R-:W-:Y:S01]  /*2e10*/  FMUL R9, R17.reuse, R9 ;  /* 0x0000000911097220 */ /* 0x040fe20000400000 */
[----:B------:R-:W-:Y:S01]  /*2e20*/  FMUL R18, R17, R11 ;  /* 0x0000000b11127220 */ /* 0x000fe20000400000 */
[----:B------:R-:W-:Y:S01]  /*2e30*/  F2FP.BF16.F32.PACK_AB R5, R6, R5 ;  /* 0x000000050605723e */ /* 0x000fe200000010ff */
[----:B------:R-:W-:Y:S01]  /*2e40*/  FFMA.FTZ R16, R13, R16, 0.48089820146560668945 ;  /* 0x3ef6384a0d107423 */ /* 0x000fe20000010010 */
[----:B------:R-:W-:Y:S01]  /*2e50*/  F2FP.BF16.F32.PACK_AB R6, R10, R7 ;  /* 0x000000070a06723e */ /* 0x000fe200000010ff */
[----:B------:R-:W0:Y:S01]  /*2e60*/  LDC R8, c[0x0][0x3e8] ;  /* 0x0000fa00ff087b82 */ /* 0x000e220000000800 */
[----:B------:R-:W-:Y:S01]  /*2e70*/  F2FP.BF16.F32.PACK_AB R4, R19, R4 ;  /* 0x000000041304723e */ /* 0x000fe200000010ff */
[----:B------:R-:W-:Y:S01]  /*2e80*/  FFMA.FTZ R16, R13, R16, -0.72134751081466674805 ;  /* 0xbf38aa3b0d107423 */ /* 0x000fe20000010010 */
[----:B------:R-:W-:-:S02]  /*2e90*/  F2FP.BF16.F32.PACK_AB R7, R18, R9 ;  /* 0x000000091207723e */ /* 0x000fc400000010ff */
[----:B------:R-:W-:Y:S01]  /*2ea0*/  ISETP.GE.U32.AND P2, PT, R3, 0x7f800000, PT ;  /* 0x7f8000000300780c */ /* 0x000fe20003f46070 */
[C---:B------:R-:W-:Y:S01]  /*2eb0*/  FMUL R16, R13.reuse, R16 ;  /* 0x000000100d107220 */ /* 0x040fe20000400000 */
[--C-:B------:R-:W-:Y:S01]  /*2ec0*/  SHF.R.U32.HI R19, RZ, 0x6, R0.reuse ;  /* 0x00000006ff137819 */ /* 0x100fe20000011600 */
[----:B--2---:R1:W-:Y:S01]  /*2ed0*/  STSM.16.M88.4 [R15], R4 ;  /* 0x000000040f007844 */ /* 0x0043e20000000200 */
[----:B------:R-:W2:Y:S01]  /*2ee0*/  LDC.64 R10, c[0x0][0x398] ;  /* 0x0000e600ff0a7b82 */ /* 0x000ea20000000a00 */
[----:B------:R-:W-:Y:S01]  /*2ef0*/  FMUL R16, R13, R16 ;  /* 0x000000100d107220 */ /* 0x000fe20000400000 */
[----:B------:R-:W-:-:S06]  /*2f00*/  SHF.R.U32.HI R9, RZ, 0x2, R0 ;  /* 0x00000002ff097819 */ /* 0x000fcc0000011600 */
[----:B------:R-:W-:Y:S01]  /*2f10*/  BAR.SYNC.DEFER_BLOCKING 0x0 ;  /* 0x0000000000007b1d */ /* 0x000fe20000010000 */
[----:B------:R-:W-:Y:S01]  /*2f20*/  SGXT.U32 R19, R19, 0x1 ;  /* 0x000000011313781a */ /* 0x000fe20000000000 */
[----:B------:R-:W-:Y:S01]  /*2f30*/  FFMA.FTZ R13, R13, 1.4426950216293334961, R16 ;  /* 0x3fb8aa3b0d0d7823 */ /* 0x000fe20000010010 */
[----:B------:R-:W-:-:S03]  /*2f40*/  LOP3.LUT R9, R9, 0x18, RZ, 0xc0, !PT ;  /* 0x0000001809097812 */ /* 0x000fc600078ec0ff */
[----:B------:R-:W-:Y:S01]  /*2f50*/  FADD R13, R14, R13 ;  /* 0x0000000d0e0d7221 */ /* 0x000fe20000000000 */
[----:B------:R-:W-:Y:S02]  /*2f60*/  @P2 MOV R14, 0x7f800000 ;  /* 0x7f800000000e2802 */ /* 0x000fe40000000f00 */
[----:B------:R-:W-:Y:S02]  /*2f70*/  LOP3.LUT R9, R9, 0x1f, R0, 0xf8, !PT ;  /* 0x0000001f09097812 */ /* 0x000fe400078ef800 */
[----:B------:R-:W-:Y:S01]  /*2f80*/  LOP3.LUT R0, R0, 0x7f, RZ, 0xc0, !PT ;  /* 0x0000007f00007812 */ /* 0x000fe200078ec0ff */
[----:B0-----:R-:W-:Y:S02]  /*2f90*/  IMAD R19, R19, R8, RZ ;  /* 0x0000000813137224 */ /* 0x001fe400078e02ff */
[----:B------:R-:W-:Y:S01]  /*2fa0*/  @P2 FFMA.FTZ R13, R3, R14, +INF ;  /* 0x7f800000030d2423 */ /* 0x000fe2000001000e */
[----:B------:R-:W-:Y:S01]  /*2fb0*/  SHF.L.U32 R14, R9, 0x3, RZ ;  /* 0x00000003090e7819 */ /* 0x000fe200000006ff */
[----:B------:R-:W-:Y:S01]  /*2fc0*/  IMAD R3, R20, UR5, RZ ;  /* 0x0000000514037c24 */ /* 0x000fe2000f8e02ff */
[----:B------:R-:W-:Y:S01]  /*2fd0*/  UIMAD.WIDE UR4, UR4, 0x2, URZ ;  /* 0x00000002040478a5 */ /* 0x000fe2000f8e02ff */
[----:B------:R-:W-:Y:S01]  /*2fe0*/  IMAD R21, R8, 0x2, R19 ;  /* 0x0000000208157824 */ /* 0x000fe200078e0213 */
[----:B------:R-:W-:-:S02]  /*2ff0*/  LOP3.LUT R17, R14, 0xc0, RZ, 0xc0, !PT ;  /* 0x000000c00e117812 */ /* 0x000fc400078ec0ff */
[----:B-1----:R-:W-:Y:S02]  /*3000*/  SHF.L.U32 R15, R3, 0x1, RZ ;  /* 0x00000001030f7819 */ /* 0x002fe400000006ff */
[C---:B------:R-:W-:Y:S01]  /*3010*/  LEA R23, R8.reuse, R21, 0x1 ;  /* 0x0000001508177211 */ /* 0x040fe200078e08ff */
[----:B------:R0:W1:Y:S01]  /*3020*/  LDSM.16.M88.4 R4, [R12] ;  /* 0x000000000c04783b */ /* 0x0000620000000200 */
[----:B------:R-:W-:Y:S01]  /*3030*/  IADD3 R16, PT, PT, R17, UR13, R2 ;  /* 0x0000000d11107c10 */ /* 0x000fe2000fffe002 */
[----:B------:R-:W-:Y:S01]  /*3040*/  IMAD.HI R2, R3, 0x2, RZ ;  /* 0x0000000203027827 */ /* 0x000fe200078e02ff */
[----:B--2---:R-:W-:Y:S01]  /*3050*/  IADD3 R24, P2, P3, R15, UR6, R10 ;  /* 0x000000060f187c10 */ /* 0x004fe2000fb5e00a */
[----:B------:R-:W2:Y:S01]  /*3060*/  LDCU UR4, c[0x0][0x3ec] ;  /* 0x00007d80ff0477ac */ /* 0x000ea20008000800 */
[----:B------:R-:W-:Y:S01]  /*3070*/  FSEL R13, R13, -INF , P1 ;  /* 0xff8000000d0d7808 */ /* 0x000fe20000800000 */
[----:B------:R-:W-:Y:S01]  /*3080*/  IMAD R25, R8, 0x2, R23 ;  /* 0x0000000208197824 */ /* 0x000fe200078e0217 */
[----:B------:R-:W-:-:S02]  /*3090*/  IADD3.X R28, PT, PT, R2, UR5, R11, P2, P3 ;  /* 0x00000005021c7c10 */ /* 0x000fc400097e640b */
[----:B------:R-:W-:Y:S01]  /*30a0*/  LEA R2, P1, R19, R24, 0x1 ;  /* 0x0000001813027211 */ /* 0x000fe200078208ff */
[----:B------:R-:W-:Y:S01]  /*30b0*/  FFMA R17, R13, 0.69314718246459960938, R22 ;  /* 0x3f3172180d117823 */ /* 0x000fe20000000016 */
[C---:B------:R-:W-:Y:S02]  /*30c0*/  LEA R27, R8.reuse, R25, 0x1 ;  /* 0x00000019081b7211 */ /* 0x040fe400078e08ff */
[----:B------:R-:W-:Y:S02]  /*30d0*/  LEA.HI.X.SX32 R3, R19, R28, 0x1, P1 ;  /* 0x0000001c13037211 */ /* 0x000fe400008f0eff */
[-C--:B------:R-:W-:Y:S02]  /*30e0*/  LEA R10, P2, R21, R24.reuse, 0x1 ;  /* 0x00000018150a7211 */ /* 0x080fe400078408ff */
[----:B------:R-:W-:Y:S02]  /*30f0*/  LEA R19, R8, R27, 0x1 ;  /* 0x0000001b08137211 */ /* 0x000fe400078e08ff */
[----:B------:R-:W-:-:S02]  /*3100*/  LEA R14, P1, R23, R24, 0x1 ;  /* 0x00000018170e7211 */ /* 0x000fc400078208ff */
[----:B------:R-:W-:Y:S01]  /*3110*/  LEA.HI.X.SX32 R11, R21, R28, 0x1, P2 ;  /* 0x0000001c150b7211 */ /* 0x000fe200010f0eff */
[----:B------:R-:W-:Y:S01]  /*3120*/  IMAD R21, R8, 0x2, R19 ;  /* 0x0000000208157824 */ /* 0x000fe200078e0213 */
[----:B0-----:R-:W-:Y:S01]  /*3130*/  LEA R12, P3, R25, R24, 0x1 ;  /* 0x00000018190c7211 */ /* 0x001fe200078608ff */
[----:B--2---:R-:W-:Y:S01]  /*3140*/  UIMAD UR4, UR9, UR4, URZ ;  /* 0x00000004090472a4 */ /* 0x004fe2000f8e02ff */
[----:B------:R-:W-:Y:S02]  /*3150*/  LEA.HI.X.SX32 R15, R23, R28, 0x1, P1 ;  /* 0x0000001c170f7211 */ /* 0x000fe400008f0eff */
[----:B------:R-:W-:Y:S01]  /*3160*/  LEA R22, P1, R27, R24, 0x1 ;  /* 0x000000181b167211 */ /* 0x000fe200078208ff */
[----:B------:R-:W-:Y:S01]  /*3170*/  USHF.L.U32 UR6, UR4, 0x2, URZ ;  /* 0x0000000204067899 */ /* 0x000fe200080006ff */
[----:B------:R-:W-:Y:S01]  /*3180*/  LEA.HI.X.SX32 R13, R25, R28, 0x1, P3 ;  /* 0x0000001c190d7211 */ /* 0x000fe200018f0eff */
[----:B------:R-:W-:Y:S01]  /*3190*/  UIMAD.WIDE UR4, UR4, 0x4, URZ ;  /* 0x00000004040478a5 */ /* 0x000fe2000f8e02ff */
[----:B------:R-:W-:-:S02]  /*31a0*/  LEA R26, P2, R19, R24, 0x1 ;  /* 0x00000018131a7211 */ /* 0x000fc400078408ff */
[----:B------:R-:W-:Y:S02]  /*31b0*/  LEA R8, R8, R21, 0x1 ;  /* 0x0000001508087211 */ /* 0x000fe400078e08ff */
[----:B------:R-:W-:Y:S02]  /*31c0*/  LEA R18, P3, R21, R24, 0x1 ;  /* 0x0000001815127211 */ /* 0x000fe400078608ff */
[-C--:B------:R-:W-:Y:S02]  /*31d0*/  LEA.HI.X.SX32 R23, R27, R28.reuse, 0x1, P1 ;  /* 0x0000001c1b177211 */ /* 0x080fe400008f0eff */
[----:B------:R-:W-:Y:S01]  /*31e0*/  LEA.HI.X.SX32 R27, R19, R28, 0x1, P2 ;  /* 0x0000001c131b7211 */ /* 0x000fe200010f0eff */
[----:B-1----:R0:W-:Y:S01]  /*31f0*/  STG.E.U16 desc[UR24][R2.64], R4 ;  /* 0x0000000402007986 */ /* 0x0021e2000c101518 */
[----:B------:R-:W-:Y:S02]  /*3200*/  LEA R24, P1, R8, R24, 0x1 ;  /* 0x0000001808187211 */ /* 0x000fe400078208ff */
[----:B------:R-:W-:-:S02]  /*3210*/  LEA.HI.X.SX32 R19, R21, R28, 0x1, P3 ;  /* 0x0000001c15137211 */ /* 0x000fc400018f0eff */
[----:B------:R-:W-:Y:S02]  /*3220*/  PRMT R21, R4, 0x7632, R21 ;  /* 0x0000763204157816 */ /* 0x000fe40000000015 */
[----:B------:R-:W-:Y:S02]  /*3230*/  LEA.HI.X.SX32 R25, R8, R28, 0x1, P1 ;  /* 0x0000001c08197211 */ /* 0x000fe400008f0eff */
[----:B------:R-:W-:Y:S01]  /*3240*/  PRMT R8, R6, 0x7632, R8 ;  /* 0x0000763206087816 */ /* 0x000fe20000000008 */
[----:B------:R1:W-:Y:S01]  /*3250*/  STG.E.U16 desc[UR24][R10.64], R21 ;  /* 0x000000150a007986 */ /* 0x0003e2000c101518 */
[----:B------:R-:W-:Y:S02]  /*3260*/  SHF.L.U32 R9, R9, 0x4, RZ ;  /* 0x0000000409097819 */ /* 0x000fe400000006ff */
[----:B0-----:R-:W-:Y:S01]  /*3270*/  PRMT R3, R5, 0x7632, R3 ;  /* 0x0000763205037816 */ /* 0x001fe20000000003 */
[----:B------:R0:W-:Y:S01]  /*3280*/  STG.E.U16 desc[UR24][R14.64], R5 ;  /* 0x000000050e007986 */ /* 0x0001e2000c101518 */
[----:B------:R-:W-:-:S02]  /*3290*/  LOP3.LUT R9, R9, 0xf0, RZ, 0xc0, !PT ;  /* 0x000000f009097812 */ /* 0x000fc400078ec0ff */
[----:B------:R-:W-:Y:S01]  /*32a0*/  ISETP.GE.U32.AND P1, PT, R0, 0x40, PT ;  /* 0x000000400000780c */ /* 0x000fe20003f26070 */
[----:B------:R2:W-:Y:S01]  /*32b0*/  STG.E.U16 desc[UR24][R12.64], R3 ;  /* 0x000000030c007986 */ /* 0x0005e2000c101518 */
[----:B-1----:R-:W-:-:S03]  /*32c0*/  PRMT R11, R7, 0x7632, R11 ;  /* 0x00007632070b7816 */ /* 0x002fc6000000000b */
[----:B------:R-:W-:Y:S01]  /*32d0*/  STG.E.U16 desc[UR24][R22.64], R6 ;  /* 0x0000000616007986 */ /* 0x000fe2000c101518 */
[----:B0-----:R-:W0:Y:S03]  /*32e0*/  LDC.64 R4, c[0x0][0x3a0] ;  /* 0x0000e800ff047b82 */ /* 0x001e260000000a00 */
[----:B------:R-:W-:Y:S01]  /*32f0*/  STG.E.U16 desc[UR24][R26.64], R8 ;  /* 0x000000081a007986 */ /* 0x000fe2000c101518 */
[----:B--2---:R-:W-:-:S03]  /*3300*/  IMAD.SHL.U32 R3, R20, 0x4, RZ ;  /* 0x0000000414037824 */ /* 0x004fc600078e00ff */
[----:B------:R-:W-:Y:S01]  /*3310*/  STG.E.U16 desc[UR24][R18.64], R7 ;  /* 0x0000000712007986 */ /* 0x000fe2000c101518 */
[----:B------:R-:W-:-:S03]  /*3320*/  IMAD.HI R20, R20, 0x4, RZ ;  /* 0x0000000414147827 */ /* 0x000fc600078e02ff */
[----:B------:R-:W-:Y:S01]  /*3330*/  STG.E.U16 desc[UR24][R24.64], R11 ;  /* 0x0000000b18007986 */ /* 0x000fe2000c101518 */
[----:B------:R-:W-:Y:S01]  /*3340*/  BAR.SYNC.DEFER_BLOCKING 0x0 ;  /* 0x0000000000007b1d */ /* 0x000fe20000010000 */
[----:B0-----:R-:W-:-:S04]  /*3350*/  IADD3 R2, P2, P3, R3, UR6, R4 ;  /* 0x0000000603027c10 */ /* 0x001fc8000fb5e004 */
[----:B------:R-:W-:Y:S01]  /*3360*/  IADD3.X R3, PT, PT, R20, UR5, R5, P2, P3 ;  /* 0x0000000514037c10 */ /* 0x000fe200097e6405 */
[----:B------:R-:W-:Y:S02]  /*3370*/  STSM.16.M88 [R16], R17 ;  /* 0x0000001110007844 */ /* 0x000fe40000000000 */
[----:B------:R-:W-:Y:S06]  /*3380*/  BAR.SYNC.DEFER_BLOCKING 0x0 ;  /* 0x0000000000007b1d */ /* 0x000fec0000010000 */
[----:B------:R-:W0:Y:S04]  /*3390*/  LDSM.16.M88 R9, [R9+UR13] ;  /* 0x0000000d0909783b */ /* 0x000e280008000000 */
[----:B0-----:R0:W-:Y:S01]  /*33a0*/  @!P1 STG.E desc[UR24][R2.64], R9 ;  /* 0x0000000902009986 */ /* 0x0011e2000c101918 */
[----:B------:R-:W-:Y:S06]  /*33b0*/  BAR.SYNC.DEFER_BLOCKING 0x0 ;  /* 0x0000000000007b1d */ /* 0x000fec0000010000 */
[----:B------:R-:W-:Y:S05]  /*33c0*/  @P0 BRA `(.L_x_20) ;  /* 0x00000000009c0947 */ /* 0x000fea0003800000 */
[----:B------:R-:W1:Y:S01]  /*33d0*/  S2UR UR5, SR_CgaCtaId ;  /* 0x00000000000579c3 */ /* 0x000e620000008800 */
[----:B------:R-:W-:Y:S01]  /*33e0*/  NOP ;  /* 0x0000000000007918 */ /* 0x000fe20000000000 */
[----:B------:R-:W-:Y:S01]  /*33f0*/  UMOV UR4, 0x50 ;  /* 0x0000005000047882 */ /* 0x000fe20000000000 */
[----:B------:R-:W-:Y:S02]  /*3400*/  MOV R0, UR12 ;  /* 0x0000000c00007c02 */ /* 0x000fe40008000f00 */
[----:B0-----:R-:W-:Y:S02]  /*3410*/  MOV R3, 0x1 ;  /* 0x0000000100037802 */ /* 0x001fe40000000f00 */
[----:B------:R-:W-:-:S04]  /*3420*/  LOP3.LUT R0, R0, 0xffff, RZ, 0xc0, !PT ;  /* 0x0000ffff00007812 */ /* 0x000fc800078ec0ff */
[----:B------:R-:W-:-:S05]  /*3430*/  SHF.R.U32.HI R0, RZ, 0x5, R0 ;  /* 0x00000005ff007819 */ /* 0x000fca0000011600 */
[----:B------:R-:W-:Y:S01]  /*3440*/  VIADD R2, R0, 0x10 ;  /* 0x0000001000027836 */ /* 0x000fe20000000000 */
[----:B------:R-:W-:Y:S01]  /*3450*/  SHF.L.U32 R0, R3, R0, RZ ;  /* 0x0000000003007219 */ /* 0x000fe200000006ff */
[----:B-1----:R-:W-:-:S03]  /*3460*/  ULEA UR6, UR5, UR4, 0x18 ;  /* 0x0000000405067291 */ /* 0x002fc6000f8ec0ff */
[----:B------:R-:W-:-:S04]  /*3470*/  SHF.L.U32 R3, R3, R2, RZ ;  /* 0x0000000203037219 */ /* 0x000fc800000006ff */
[----:B------:R-:W-:Y:S02]  /*3480*/  LOP3.LUT R0, R3, R0, RZ, 0xfc, !PT ;  /* 0x0000000003007212 */ /* 0x000fe400078efcff */
[----:B------:R-:W0:Y:S02]  /*3490*/  LDS R5, [UR6] ;  /* 0x00000006ff057984 */ /* 0x000e240008000800 */
[C---:B------:R-:W-:Y:S02]  /*34a0*/  LOP3.LUT R2, R0.reuse, 0xffff, RZ, 0xc0, !PT ;  /* 0x0000ffff00027812 */ /* 0x040fe400078ec0ff */
[----:B0-----:R-:W-:-:S04]  /*34b0*/  LOP3.LUT R3, R0, 0xffff, R5, 0x80, !PT ;  /* 0x0000ffff00037812 */ /* 0x001fc800078e8005 */
[----:B------:R-:W-:-:S13]  /*34c0*/  ISETP.NE.AND P0, PT, R3, R2, PT ;  /* 0x000000020300720c */ /* 0x000fda0003f05270 */
[----:B------:R-:W-:Y:S05]  /*34d0*/  @P0 BRA `(.L_x_21) ;  /* 0x0000000000500947 */ /* 0x000fea0003800000 */
[----:B------:R-:W-:Y:S02]  /*34e0*/  SHF.R.U32.HI R5, RZ, 0x10, R5 ;  /* 0x00000010ff057819 */ /* 0x000fe40000011605 */
[----:B------:R-:W-:-:S04]  /*34f0*/  SHF.R.U32.HI R2, RZ, 0x10, R0 ;  /* 0x00000010ff027819 */ /* 0x000fc80000011600 */
[----:B------:R-:W-:-:S04]  /*3500*/  LOP3.LUT R5, R5, R2, RZ, 0xc0, !PT ;  /* 0x0000000205057212 */ /* 0x000fc800078ec0ff */
[----:B------:R-:W-:-:S13]  /*3510*/  ISETP.NE.AND P0, PT, R5, R2, PT ;  /* 0x000000020500720c */ /* 0x000fda0003f05270 */
[----:B------:R-:W-:Y:S05]  /*3520*/  @P0 BRA `(.L_x_22) ;  /* 0x0000000000300947 */ /* 0x000fea0003800000 */
[----:B------:R-:W-:Y:S01]  /*3530*/  R2UR UR4, R0 ;  /* 0x00000000000472ca */ /* 0x000fe200000e0000 */
[----:B------:R-:W-:Y:S01]  /*3540*/  VOTEU.ANY UR5, UPT, PT ;  /* 0x0000000000057886 */ /* 0x000fe200038e0100 */
[----:B------:R-:W0:Y:S01]  /*3550*/  S2R R0, SR_LANEID ;  /* 0x0000000000007919 */ /* 0x000e220000000000 */
[----:B------:R-:W-:-:S10]  /*3560*/  UFLO.U32 UR5, UR5 ;  /* 0x00000005000572bd */ /* 0x000fd400080e0000 */
[----:B------:R-:W-:-:S06]  /*3570*/  ULOP3.LUT UR4, URZ, UR4, URZ, 0x33, !UPT ;  /* 0x00000004ff047292 */ /* 0x000fcc000f8e33ff */
[----:B------:R-:W-:-:S04]  /*3580*/  MOV R2, UR4 ;  /* 0x0000000400027c02 */ /* 0x000fc80008000f00 */
[----:B------:R-:W1:Y:S02]  /*3590*/  REDUX UR7, R2 ;  /* 0x00000000020773c4 */ /* 0x000e640000000000 */
[----:B------:R2:W-:Y:S01]  /*35a0*/  UTCATOMSWS.AND URZ, UR4 ;  /* 0x0000000400ff79e3 */ /* 0x0005e20008000000 */
[----:B0-----:R-:W-:Y:S02]  /*35b0*/  ISETP.EQ.U32.AND P0, PT, R0, UR5, PT ;  /* 0x0000000500007c0c */ /* 0x001fe4000bf02070 */
[----:B-1----:R-:W-:-:S11]  /*35c0*/  MOV R0, UR7 ;  /* 0x0000000700007c02 */ /* 0x002fd60008000f00 */
[----:B------:R2:W-:Y:S01]  /*35d0*/  @P0 ATOMS.AND RZ, [UR6], R0 ;  /* 0x00000000ffff098c */ /* 0x0005e2000a800006 */
[----:B------:R-:W-:Y:S05]  /*35e0*/  BRA `(.L_x_20) ;  /* 0x0000000000147947 */ /* 0x000fea0003800000 */
.L_x_22:
[----:B------:R-:W-:-:S07]  /*35f0*/  MOV R2, 0x3610 ;  /* 0x0000361000027802 */ /* 0x000fce0000000f00 */
[----:B------:R-:W-:Y:S05]  /*3600*/  CALL.REL.NOINC `($__internal_0_$__cuda_sm10x_tcgen05_guardrail_trap_col_being_dealloced_not_returned_by_alloc) ;  /* 0x0000000000447944 */ /* 0x000fea0003c00000 */
[----:B------:R-:W-:Y:S05]  /*3610*/  BRA `(.L_x_20) ;  /* 0x0000000000087947 */ /* 0x000fea0003800000 */
.L_x_21:
[----:B------:R-:W-:-:S07]  /*3620*/  MOV R2, 0x3640 ;  /* 0x0000364000027802 */ /* 0x000fce0000000f00 */
[----:B------:R-:W-:Y:S05]  /*3630*/  CALL.REL.NOINC `($__internal_2_$__cuda_sm10x_tcgen05_guardrail_trap_unallocated_columns_being_dealloced) ;  /* 0x0000000000507944 */ /* 0x000fea0003c00000 */
.L_x_20:
[----:B------:R-:W-:Y:S01]  /*3640*/  NOP ;  /* 0x0000000000007918 */ /* 0x000fe20000000000 */
[----:B--2---:R-:W-:Y:S05]  /*3650*/  EXIT ;  /* 0x000000000000794d */ /* 0x004fea0003800000 */
.L_x_8:
[----:B------:R-:W1:Y:S02]  /*3660*/  SYNCS.PHASECHK.TRANS64.TRYWAIT P4, [UR13+0xc00], RZ ;  /* 0x000c00ffff0075a7 */ /* 0x000e64000808110d */
[----:B-1----:R-:W-:Y:S05]  /*3670*/  @!P4 BRA `(.L_x_8) ;  /* 0xfffffffc00f8c947 */ /* 0x002fea000383ffff */
[----:B------:R-:W-:Y:S05]  /*3680*/  BRA `(.L_x_7) ;  /* 0xffffffd400dc7947 */ /* 0x000fea000383ffff */
.L_x_14:
[----:B------:R-:W2:Y:S02]  /*3690*/  SYNCS.PHASECHK.TRANS64.TRYWAIT P2, [UR13+0x1410], RZ ;  /* 0x001410ffff0075a7 */ /* 0x000ea4000804110d */
[----:B--2---:R-:W-:Y:S05]  /*36a0*/  @!P2 BRA `(.L_x_14) ;  /* 0xfffffffc00f8a947 */ /* 0x004fea000383ffff */
[----:B------:R-:W-:Y:S05]  /*36b0*/  BRA `(.L_x_23) ;  /* 0xffffffe400d87947 */ /* 0x000fea000383ffff */
.L_x_15:
[----:B------:R-:W0:Y:S02]  /*36c0*/  SYNCS.PHASECHK.TRANS64.TRYWAIT P2, [UR15], R13 ;  /* 0x0000000dff0075a7 */ /* 0x000e24000804110f */
[----:B0-----:R-:W-:Y:S05]  /*36d0*/  @!P2 BRA `(.L_x_15) ;  /* 0xfffffffc00f8a947 */ /* 0x001fea000383ffff */
[----:B------:R-:W-:Y:S05]  /*36e0*/  BRA `(.L_x_24) ;  /* 0xffffffec00587947 */ /* 0x000fea000383ffff */
.L_x_19:
[----:B------:R-:W0:Y:S02]  /*36f0*/  SYNCS.PHASECHK.TRANS64.TRYWAIT P2, [UR15], R4 ;  /* 0x00000004ff0075a7 */ /* 0x000e24000804110f */
[----:B0-----:R-:W-:Y:S05]  /*3700*/  @!P2 BRA `(.L_x_19) ;  /* 0xfffffffc00f8a947 */ /* 0x001fea000383ffff */
[----:B------:R-:W-:Y:S05]  /*3710*/  BRA `(.L_x_18) ;  /* 0xfffffff000c87947 */ /* 0x000fea000383ffff */
        .weak           $__internal_0_$__cuda_sm10x_tcgen05_guardrail_trap_col_being_dealloced_not_returned_by_alloc
        .type           $__internal_0_$__cuda_sm10x_tcgen05_guardrail_trap_col_being_dealloced_not_returned_by_alloc,@function
        .size           $__internal_0_$__cuda_sm10x_tcgen05_guardrail_trap_col_being_dealloced_not_returned_by_alloc,($__internal_1_$__cuda_sm10x_tcgen05_guardrail_trap_phase_invalid_during_alloc - $__internal_0_$__cuda_sm10x_tcgen05_guardrail_trap_col_being_dealloced_not_returned_by_alloc)
$__internal_0_$__cuda_sm10x_tcgen05_guardrail_trap_col_being_dealloced_not_returned_by_alloc:
[----:B------:R-:W-:Y:S05]  /*3720*/  BPT.TRAP 0x1 ;  /* 0x000000040000795c */ /* 0x000fea0000300000 */
[----:B------:R-:W-:-:S04]  /*3730*/  IMAD.MOV.U32 R3, RZ, RZ, 0x0 ;  /* 0x00000000ff037424 */ /* 0x000fc800078e00ff */
[----:B------:R-:W-:Y:S05]  /*3740*/  RET.REL.NODEC R2 `(attn_fwd) ;  /* 0xffffffc8022c7950 */ /* 0x000fea0003c3ffff */
        .weak           $__internal_1_$__cuda_sm10x_tcgen05_guardrail_trap_phase_invalid_during_alloc
        .type           $__internal_1_$__cuda_sm10x_tcgen05_guardrail_trap_phase_invalid_during_alloc,@function
        .size           $__internal_1_$__cuda_sm10x_tcgen05_guardrail_trap_phase_invalid_during_alloc,($__internal_2_$__cuda_sm10x_tcgen05_guardrail_trap_unallocated_columns_being_dealloced - $__internal_1_$__cuda_sm10x_tcgen05_guardrail_trap_phase_invalid_during_alloc)
$__internal_1_$__cuda_sm10x_tcgen05_guardrail_trap_phase_invalid_during_alloc:
[----:B------:R-:W-:Y:S05]  /*3750*/  BPT.TRAP 0x1 ;  /* 0x000000040000795c */ /* 0x000fea0000300000 */
[----:B------:R-:W-:-:S04]  /*3760*/  HFMA2 R3, -RZ, RZ, 0, 0 ;  /* 0x00000000ff037431 */ /* 0x000fc800000001ff */
[----:B------:R-:W-:Y:S05]  /*3770*/  RET.REL.NODEC R2 `(attn_fwd) ;  /* 0xffffffc802207950 */ /* 0x000fea0003c3ffff */
        .weak           $__internal_2_$__cuda_sm10x_tcgen05_guardrail_trap_unallocated_columns_being_dealloced
        .type           $__internal_2_$__cuda_sm10x_tcgen05_guardrail_trap_unallocated_columns_being_dealloced,@function
        .size           $__internal_2_$__cuda_sm10x_tcgen05_guardrail_trap_unallocated_columns_being_dealloced,(.L_x_28 - $__internal_2_$__cuda_sm10x_tcgen05_guardrail_trap_unallocated_columns_being_dealloced)
$__internal_2_$__cuda_sm10x_tcgen05_guardrail_trap_unallocated_columns_being_dealloced:
[----:B------:R-:W-:Y:S05]  /*3780*/  BPT.TRAP 0x1 ;  /* 0x000000040000795c */ /* 0x000fea0000300000 */
[----:B------:R-:W-:-:S04]  /*3790*/  MOV R3, 0x0 ;  /* 0x0000000000037802 */ /* 0x000fc80000000f00 */
[----:B------:R-:W-:Y:S05]  /*37a0*/  RET.REL.NODEC R2 `(attn_fwd) ;  /* 0xffffffc802147950 */ /* 0x000fea0003c3ffff */
.L_x_25:
[----:B------:R-:W-:-:S00]  /*37b0*/  BRA `(.L_x_25) ;  /* 0xfffffffc00fc7947 */ /* 0x000fc0000383ffff */
[----:B------:R-:W-:-:S00]  /*37c0*/  NOP ;  /* 0x0000000000007918 */ /* 0x000fc00000000000 */
        /* <DEDUP_REMOVED lines=11> */
.L_x_28:


//--------------------- .nv.global.init           --------------------------
	.section	.nv.global.init,"aw",@progbits
.nv.global.init:
	.type		_$_str,@object
	.size		_$_str,(.L_3 - _$_str)
_$_str:
        /*0000*/ 	.byte	0x5f, 0x5f, 0x43, 0x55, 0x44, 0x41, 0x5f, 0x46, 0x54, 0x5a, 0x00
.L_3:


//--------------------- .nv.shared.attn_fwd       --------------------------
	.section	.nv.shared.attn_fwd,"aw",@nobits
	.sectionflags	@""
	.align	16
	.zero		1024


//--------------------- .nv.shared.reserved.0     --------------------------
	.section	.nv.shared.reserved.0,"aw",@nobits
	.align	8
	.weak		__nv_reservedSMEM_offset_0_alias
	.size		__nv_reservedSMEM_offset_0_alias, 0, 64
	.other		__nv_reservedSMEM_offset_0_alias,@"STO_CUDA_RESERVED_SHARED STV_DEFAULT"
__nv_reservedSMEM_offset_0_alias:
	.zero		0
.nv.shared.reserved.0:
	.zero		64
	.weak		__nv_reservedSMEM_allocation_phase
	.type		__nv_reservedSMEM_allocation_phase,@object
	.size		__nv_reservedSMEM_allocation_phase,(.L_0 - __nv_reservedSMEM_allocation_phase)
__nv_reservedSMEM_allocation_phase:
	.zero		1
.L_0:
	.zero		7
	.weak		__nv_reservedSMEM_devtool_atexit_pc
	.type		__nv_reservedSMEM_devtool_atexit_pc,@object
	.size		__nv_reservedSMEM_devtool_atexit_pc,(__nv_reservedSMEM_allocation_mask - __nv_reservedSMEM_devtool_atexit_pc)
__nv_reservedSMEM_devtool_atexit_pc:
	.zero		8
	.weak		__nv_reservedSMEM_allocation_mask
	.type		__nv_reservedSMEM_allocation_mask,@object
	.size		__nv_reservedSMEM_allocation_mask,(.L_2 - __nv_reservedSMEM_allocation_mask)
__nv_reservedSMEM_allocation_mask:
	.zero		4
.L_2:


//--------------------- .nv.constant0.attn_fwd    --------------------------
	.section	.nv.constant0.attn_fwd,"a",@progbits
	.sectionflags	@""
	.align	4
.nv.constant0.attn_fwd:
	.zero		1032


//--------------------- SYMBOLS --------------------------

	.type		.nv.reservedSmem.offset0,@object
	.size		.nv.reservedSmem.offset0,0x4
	.type		.nv.reservedSmem.cap,@object
	.size		.nv.reservedSmem.cap,0x4
